//
// Generated by NVIDIA NVVM Compiler
//
// Compiler Build ID: CL-36424714
// Cuda compilation tools, release 13.0, V13.0.88
// Based on NVVM 20.0.0
//

.version 9.0
.target sm_100
.address_size 64

	// .globl	_Z22average_pooling_kernelPKfPfiiiii

.visible .entry _Z22average_pooling_kernelPKfPfiiiii(
	.param .u64 .ptr .align 1 _Z22average_pooling_kernelPKfPfiiiii_param_0,
	.param .u64 .ptr .align 1 _Z22average_pooling_kernelPKfPfiiiii_param_1,
	.param .u32 _Z22average_pooling_kernelPKfPfiiiii_param_2,
	.param .u32 _Z22average_pooling_kernelPKfPfiiiii_param_3,
	.param .u32 _Z22average_pooling_kernelPKfPfiiiii_param_4,
	.param .u32 _Z22average_pooling_kernelPKfPfiiiii_param_5,
	.param .u32 _Z22average_pooling_kernelPKfPfiiiii_param_6
)
{
	.reg .pred 	%p<98>;
	.reg .b32 	%r<70>;
	.reg .b32 	%f<172>;
	.reg .b64 	%rd<65>;

	ld.param.u64 	%rd3, [_Z22average_pooling_kernelPKfPfiiiii_param_0];
	ld.param.u64 	%rd2, [_Z22average_pooling_kernelPKfPfiiiii_param_1];
	ld.param.u32 	%r52, [_Z22average_pooling_kernelPKfPfiiiii_param_2];
	ld.param.u32 	%r53, [_Z22average_pooling_kernelPKfPfiiiii_param_3];
	ld.param.u32 	%r54, [_Z22average_pooling_kernelPKfPfiiiii_param_4];
	ld.param.u32 	%r55, [_Z22average_pooling_kernelPKfPfiiiii_param_5];
	ld.param.u32 	%r56, [_Z22average_pooling_kernelPKfPfiiiii_param_6];
	cvta.to.global.u64 	%rd1, %rd3;
	mov.u32 	%r57, %ctaid.x;
	mov.u32 	%r58, %ntid.x;
	mov.u32 	%r59, %tid.x;
	mad.lo.s32 	%r1, %r57, %r58, %r59;
	setp.ge.u32 	%p1, %r1, %r56;
	@%p1 bra 	$L__BB0_73;
	mul.lo.s32 	%r2, %r54, %r1;
	sub.s32 	%r3, %r2, %r55;
	setp.lt.s32 	%p2, %r53, 1;
	mov.f32 	%f171, 0f00000000;
	@%p2 bra 	$L__BB0_72;
	and.b32  	%r4, %r53, 15;
	setp.lt.u32 	%p3, %r53, 16;
	mov.f32 	%f171, 0f00000000;
	mov.b32 	%r66, 0;
	@%p3 bra 	$L__BB0_37;
	and.b32  	%r66, %r53, 2147483632;
	neg.s32 	%r64, %r66;
	add.s32 	%r63, %r3, 7;
	mov.f32 	%f171, 0f00000000;
$L__BB0_4:
	.pragma "nounroll";
	add.s32 	%r10, %r63, -7;
	setp.lt.s32 	%p4, %r10, 0;
	setp.ge.s32 	%p5, %r10, %r52;
	mov.f32 	%f135, 0f00000000;
	or.pred  	%p6, %p4, %p5;
	@%p6 bra 	$L__BB0_6;
	mul.wide.u32 	%rd4, %r10, 4;
	add.s64 	%rd5, %rd1, %rd4;
	ld.global.f32 	%f135, [%rd5];
$L__BB0_6:
	add.f32 	%f4, %f171, %f135;
	add.s32 	%r11, %r63, -6;
	setp.lt.s32 	%p7, %r11, 0;
	setp.ge.s32 	%p8, %r11, %r52;
	mov.f32 	%f136, 0f00000000;
	or.pred  	%p9, %p7, %p8;
	@%p9 bra 	$L__BB0_8;
	mul.wide.u32 	%rd6, %r11, 4;
	add.s64 	%rd7, %rd1, %rd6;
	ld.global.f32 	%f136, [%rd7];
$L__BB0_8:
	add.f32 	%f7, %f4, %f136;
	add.s32 	%r12, %r63, -5;
	setp.lt.s32 	%p10, %r12, 0;
	setp.ge.s32 	%p11, %r12, %r52;
	mov.f32 	%f137, 0f00000000;
	or.pred  	%p12, %p10, %p11;
	@%p12 bra 	$L__BB0_10;
	mul.wide.u32 	%rd8, %r12, 4;
	add.s64 	%rd9, %rd1, %rd8;
	ld.global.f32 	%f137, [%rd9];
$L__BB0_10:
	add.f32 	%f10, %f7, %f137;
	add.s32 	%r13, %r63, -4;
	setp.lt.s32 	%p13, %r13, 0;
	setp.ge.s32 	%p14, %r13, %r52;
	mov.f32 	%f138, 0f00000000;
	or.pred  	%p15, %p13, %p14;
	@%p15 bra 	$L__BB0_12;
	mul.wide.u32 	%rd10, %r13, 4;
	add.s64 	%rd11, %rd1, %rd10;
	ld.global.f32 	%f138, [%rd11];
$L__BB0_12:
	add.f32 	%f13, %f10, %f138;
	add.s32 	%r14, %r63, -3;
	setp.lt.s32 	%p16, %r14, 0;
	setp.ge.s32 	%p17, %r14, %r52;
	mov.f32 	%f139, 0f00000000;
	or.pred  	%p18, %p16, %p17;
	@%p18 bra 	$L__BB0_14;
	mul.wide.u32 	%rd12, %r14, 4;
	add.s64 	%rd13, %rd1, %rd12;
	ld.global.f32 	%f139, [%rd13];
$L__BB0_14:
	add.f32 	%f16, %f13, %f139;
	add.s32 	%r15, %r63, -2;
	setp.lt.s32 	%p19, %r15, 0;
	setp.ge.s32 	%p20, %r15, %r52;
	mov.f32 	%f140, 0f00000000;
	or.pred  	%p21, %p19, %p20;
	@%p21 bra 	$L__BB0_16;
	mul.wide.u32 	%rd14, %r15, 4;
	add.s64 	%rd15, %rd1, %rd14;
	ld.global.f32 	%f140, [%rd15];
$L__BB0_16:
	add.f32 	%f19, %f16, %f140;
	add.s32 	%r16, %r63, -1;
	setp.lt.s32 	%p22, %r16, 0;
	setp.ge.s32 	%p23, %r16, %r52;
	mov.f32 	%f141, 0f00000000;
	or.pred  	%p24, %p22, %p23;
	@%p24 bra 	$L__BB0_18;
	mul.wide.u32 	%rd16, %r16, 4;
	add.s64 	%rd17, %rd1, %rd16;
	ld.global.f32 	%f141, [%rd17];
$L__BB0_18:
	add.f32 	%f22, %f19, %f141;
	add.s32 	%r17, %r63, 8;
	setp.lt.s32 	%p25, %r63, 0;
	setp.ge.s32 	%p26, %r63, %r52;
	mov.f32 	%f142, 0f00000000;
	or.pred  	%p27, %p25, %p26;
	@%p27 bra 	$L__BB0_20;
	mul.wide.u32 	%rd18, %r63, 4;
	add.s64 	%rd19, %rd1, %rd18;
	ld.global.f32 	%f142, [%rd19];
$L__BB0_20:
	add.f32 	%f25, %f22, %f142;
	add.s32 	%r18, %r63, 1;
	setp.lt.s32 	%p28, %r18, 0;
	setp.ge.s32 	%p29, %r18, %r52;
	mov.f32 	%f143, 0f00000000;
	or.pred  	%p30, %p28, %p29;
	@%p30 bra 	$L__BB0_22;
	mul.wide.u32 	%rd20, %r18, 4;
	add.s64 	%rd21, %rd1, %rd20;
	ld.global.f32 	%f143, [%rd21];
$L__BB0_22:
	add.f32 	%f28, %f25, %f143;
	add.s32 	%r19, %r63, 2;
	setp.lt.s32 	%p31, %r19, 0;
	setp.ge.s32 	%p32, %r19, %r52;
	mov.f32 	%f144, 0f00000000;
	or.pred  	%p33, %p31, %p32;
	@%p33 bra 	$L__BB0_24;
	mul.wide.u32 	%rd22, %r19, 4;
	add.s64 	%rd23, %rd1, %rd22;
	ld.global.f32 	%f144, [%rd23];
$L__BB0_24:
	add.f32 	%f31, %f28, %f144;
	add.s32 	%r20, %r63, 3;
	setp.lt.s32 	%p34, %r20, 0;
	setp.ge.s32 	%p35, %r20, %r52;
	mov.f32 	%f145, 0f00000000;
	or.pred  	%p36, %p34, %p35;
	@%p36 bra 	$L__BB0_26;
	mul.wide.u32 	%rd24, %r20, 4;
	add.s64 	%rd25, %rd1, %rd24;
	ld.global.f32 	%f145, [%rd25];
$L__BB0_26:
	add.f32 	%f34, %f31, %f145;
	add.s32 	%r21, %r63, 4;
	setp.lt.s32 	%p37, %r21, 0;
	setp.ge.s32 	%p38, %r21, %r52;
	mov.f32 	%f146, 0f00000000;
	or.pred  	%p39, %p37, %p38;
	@%p39 bra 	$L__BB0_28;
	mul.wide.u32 	%rd26, %r21, 4;
	add.s64 	%rd27, %rd1, %rd26;
	ld.global.f32 	%f146, [%rd27];
$L__BB0_28:
	add.f32 	%f37, %f34, %f146;
	add.s32 	%r22, %r63, 5;
	setp.lt.s32 	%p40, %r22, 0;
	setp.ge.s32 	%p41, %r22, %r52;
	mov.f32 	%f147, 0f00000000;
	or.pred  	%p42, %p40, %p41;
	@%p42 bra 	$L__BB0_30;
	mul.wide.u32 	%rd28, %r22, 4;
	add.s64 	%rd29, %rd1, %rd28;
	ld.global.f32 	%f147, [%rd29];
$L__BB0_30:
	add.f32 	%f40, %f37, %f147;
	add.s32 	%r23, %r63, 6;
	setp.lt.s32 	%p43, %r23, 0;
	setp.ge.s32 	%p44, %r23, %r52;
	mov.f32 	%f148, 0f00000000;
	or.pred  	%p45, %p43, %p44;
	@%p45 bra 	$L__BB0_32;
	mul.wide.u32 	%rd30, %r23, 4;
	add.s64 	%rd31, %rd1, %rd30;
	ld.global.f32 	%f148, [%rd31];
$L__BB0_32:
	add.f32 	%f43, %f40, %f148;
	add.s32 	%r24, %r63, 7;
	setp.lt.s32 	%p46, %r24, 0;
	setp.ge.s32 	%p47, %r24, %r52;
	mov.f32 	%f149, 0f00000000;
	or.pred  	%p48, %p46, %p47;
	@%p48 bra 	$L__BB0_34;
	mul.wide.u32 	%rd32, %r24, 4;
	add.s64 	%rd33, %rd1, %rd32;
	ld.global.f32 	%f149, [%rd33];
$L__BB0_34:
	add.f32 	%f46, %f43, %f149;
	setp.lt.s32 	%p49, %r17, 0;
	setp.ge.s32 	%p50, %r17, %r52;
	mov.f32 	%f150, 0f00000000;
	or.pred  	%p51, %p49, %p50;
	@%p51 bra 	$L__BB0_36;
	mul.wide.u32 	%rd34, %r17, 4;
	add.s64 	%rd35, %rd1, %rd34;
	ld.global.f32 	%f150, [%rd35];
$L__BB0_36:
	add.f32 	%f171, %f46, %f150;
	add.s32 	%r64, %r64, 16;
	add.s32 	%r63, %r63, 16;
	setp.ne.s32 	%p52, %r64, 0;
	@%p52 bra 	$L__BB0_4;
$L__BB0_37:
	setp.eq.s32 	%p53, %r4, 0;
	@%p53 bra 	$L__BB0_72;
	and.b32  	%r28, %r53, 7;
	setp.lt.u32 	%p54, %r4, 8;
	@%p54 bra 	$L__BB0_56;
	add.s32 	%r29, %r66, %r3;
	setp.lt.s32 	%p55, %r29, 0;
	setp.ge.s32 	%p56, %r29, %r52;
	mov.f32 	%f153, 0f00000000;
	or.pred  	%p57, %p55, %p56;
	@%p57 bra 	$L__BB0_41;
	mul.wide.u32 	%rd36, %r29, 4;
	add.s64 	%rd37, %rd1, %rd36;
	ld.global.f32 	%f153, [%rd37];
$L__BB0_41:
	add.f32 	%f54, %f171, %f153;
	add.s32 	%r30, %r29, 1;
	setp.lt.s32 	%p58, %r30, 0;
	setp.ge.s32 	%p59, %r30, %r52;
	mov.f32 	%f154, 0f00000000;
	or.pred  	%p60, %p58, %p59;
	@%p60 bra 	$L__BB0_43;
	mul.wide.u32 	%rd38, %r30, 4;
	add.s64 	%rd39, %rd1, %rd38;
	ld.global.f32 	%f154, [%rd39];
$L__BB0_43:
	add.f32 	%f57, %f54, %f154;
	add.s32 	%r31, %r29, 2;
	setp.lt.s32 	%p61, %r31, 0;
	setp.ge.s32 	%p62, %r31, %r52;
	mov.f32 	%f155, 0f00000000;
	or.pred  	%p63, %p61, %p62;
	@%p63 bra 	$L__BB0_45;
	mul.wide.u32 	%rd40, %r31, 4;
	add.s64 	%rd41, %rd1, %rd40;
	ld.global.f32 	%f155, [%rd41];
$L__BB0_45:
	add.f32 	%f60, %f57, %f155;
	add.s32 	%r32, %r29, 3;
	setp.lt.s32 	%p64, %r32, 0;
	setp.ge.s32 	%p65, %r32, %r52;
	mov.f32 	%f156, 0f00000000;
	or.pred  	%p66, %p64, %p65;
	@%p66 bra 	$L__BB0_47;
	mul.wide.u32 	%rd42, %r32, 4;
	add.s64 	%rd43, %rd1, %rd42;
	ld.global.f32 	%f156, [%rd43];
$L__BB0_47:
	add.f32 	%f63, %f60, %f156;
	add.s32 	%r33, %r29, 4;
	setp.lt.s32 	%p67, %r33, 0;
	setp.ge.s32 	%p68, %r33, %r52;
	mov.f32 	%f157, 0f00000000;
	or.pred  	%p69, %p67, %p68;
	@%p69 bra 	$L__BB0_49;
	mul.wide.u32 	%rd44, %r33, 4;
	add.s64 	%rd45, %rd1, %rd44;
	ld.global.f32 	%f157, [%rd45];
$L__BB0_49:
	add.f32 	%f66, %f63, %f157;
	add.s32 	%r34, %r29, 5;
	setp.lt.s32 	%p70, %r34, 0;
	setp.ge.s32 	%p71, %r34, %r52;
	mov.f32 	%f158, 0f00000000;
	or.pred  	%p72, %p70, %p71;
	@%p72 bra 	$L__BB0_51;
	mul.wide.u32 	%rd46, %r34, 4;
	add.s64 	%rd47, %rd1, %rd46;
	ld.global.f32 	%f158, [%rd47];
$L__BB0_51:
	add.f32 	%f69, %f66, %f158;
	add.s32 	%r35, %r29, 6;
	setp.lt.s32 	%p73, %r35, 0;
	setp.ge.s32 	%p74, %r35, %r52;
	mov.f32 	%f159, 0f00000000;
	or.pred  	%p75, %p73, %p74;
	@%p75 bra 	$L__BB0_53;
	mul.wide.u32 	%rd48, %r35, 4;
	add.s64 	%rd49, %rd1, %rd48;
	ld.global.f32 	%f159, [%rd49];
$L__BB0_53:
	add.f32 	%f72, %f69, %f159;
	add.s32 	%r36, %r29, 7;
	setp.lt.s32 	%p76, %r36, 0;
	setp.ge.s32 	%p77, %r36, %r52;
	mov.f32 	%f160, 0f00000000;
	or.pred  	%p78, %p76, %p77;
	@%p78 bra 	$L__BB0_55;
	mul.wide.u32 	%rd50, %r36, 4;
	add.s64 	%rd51, %rd1, %rd50;
	ld.global.f32 	%f160, [%rd51];
$L__BB0_55:
	add.f32 	%f171, %f72, %f160;
	add.s32 	%r66, %r66, 8;
$L__BB0_56:
	setp.eq.s32 	%p79, %r28, 0;
	@%p79 bra 	$L__BB0_72;
	and.b32  	%r39, %r53, 3;
	setp.lt.u32 	%p80, %r28, 4;
	@%p80 bra 	$L__BB0_67;
	add.s32 	%r40, %r66, %r3;
	setp.lt.s32 	%p81, %r40, 0;
	setp.ge.s32 	%p82, %r40, %r52;
	mov.f32 	%f163, 0f00000000;
	or.pred  	%p83, %p81, %p82;
	@%p83 bra 	$L__BB0_60;
	mul.wide.u32 	%rd52, %r40, 4;
	add.s64 	%rd53, %rd1, %rd52;
	ld.global.f32 	%f163, [%rd53];
$L__BB0_60:
	add.f32 	%f80, %f171, %f163;
	add.s32 	%r41, %r40, 1;
	setp.lt.s32 	%p84, %r41, 0;
	setp.ge.s32 	%p85, %r41, %r52;
	mov.f32 	%f164, 0f00000000;
	or.pred  	%p86, %p84, %p85;
	@%p86 bra 	$L__BB0_62;
	mul.wide.u32 	%rd54, %r41, 4;
	add.s64 	%rd55, %rd1, %rd54;
	ld.global.f32 	%f164, [%rd55];
$L__BB0_62:
	add.f32 	%f83, %f80, %f164;
	add.s32 	%r42, %r40, 2;
	setp.lt.s32 	%p87, %r42, 0;
	setp.ge.s32 	%p88, %r42, %r52;
	mov.f32 	%f165, 0f00000000;
	or.pred  	%p89, %p87, %p88;
	@%p89 bra 	$L__BB0_64;
	mul.wide.u32 	%rd56, %r42, 4;
	add.s64 	%rd57, %rd1, %rd56;
	ld.global.f32 	%f165, [%rd57];
$L__BB0_64:
	add.f32 	%f86, %f83, %f165;
	add.s32 	%r43, %r40, 3;
	setp.lt.s32 	%p90, %r43, 0;
	setp.ge.s32 	%p91, %r43, %r52;
	mov.f32 	%f166, 0f00000000;
	or.pred  	%p92, %p90, %p91;
	@%p92 bra 	$L__BB0_66;
	mul.wide.u32 	%rd58, %r43, 4;
	add.s64 	%rd59, %rd1, %rd58;
	ld.global.f32 	%f166, [%rd59];
$L__BB0_66:
	add.f32 	%f171, %f86, %f166;
	add.s32 	%r66, %r66, 4;
$L__BB0_67:
	setp.eq.s32 	%p93, %r39, 0;
	@%p93 bra 	$L__BB0_72;
	add.s32 	%r62, %r66, %r2;
	sub.s32 	%r69, %r62, %r55;
	neg.s32 	%r68, %r39;
$L__BB0_69:
	.pragma "nounroll";
	setp.lt.s32 	%p94, %r69, 0;
	setp.ge.s32 	%p95, %r69, %r52;
	mov.f32 	%f170, 0f00000000;
	or.pred  	%p96, %p94, %p95;
	@%p96 bra 	$L__BB0_71;
	mul.wide.u32 	%rd60, %r69, 4;
	add.s64 	%rd61, %rd1, %rd60;
	ld.global.f32 	%f170, [%rd61];
$L__BB0_71:
	add.f32 	%f171, %f171, %f170;
	add.s32 	%r69, %r69, 1;
	add.s32 	%r68, %r68, 1;
	setp.ne.s32 	%p97, %r68, 0;
	@%p97 bra 	$L__BB0_69;
$L__BB0_72:
	cvt.rn.f32.s32 	%f132, %r53;
	div.rn.f32 	%f133, %f171, %f132;
	cvta.to.global.u64 	%rd62, %rd2;
	mul.wide.u32 	%rd63, %r1, 4;
	add.s64 	%rd64, %rd62, %rd63;
	st.global.f32 	[%rd64], %f133;
$L__BB0_73:
	ret;

}


// ===== COMPILED SASS (sm_100) =====

	.target	sm_100

	.elftype	@"ET_EXEC"


//--------------------- .note.nv.tkinfo           --------------------------
	.section	.note.nv.tkinfo,"",@"SHT_NOTE"
	.sectionflags	@"SHF_NOTE_NV_TKINFO"
	.tkinfo
        /*0018*/ 	.word	0x00000002
        /*0030*/ 	.string	""
        /*0030*/ 	.string	"ptxas"
        /*0030*/ 	.string	"Cuda compilation tools, release 13.0, V13.0.88"
        /*0030*/ 	.string	"Build cuda_13.0.r13.0/compiler.36424714_0"
        /*0030*/ 	.string	"-arch sm_100 -m 64 "



//--------------------- .note.nv.cuinfo           --------------------------
	.section	.note.nv.cuinfo,"",@"SHT_NOTE"
	.sectionflags	@"SHF_NOTE_NV_CUINFO"
        /*0018*/ 	.short	0x0002
        /*001a*/ 	.short	0x0064
        /*001c*/ 	.short	0x0082
	.zero		2


//--------------------- .nv.info                  --------------------------
	.section	.nv.info,"",@"SHT_CUDA_INFO"
	.align	4


	//----- nvinfo : EIATTR_REGCOUNT
	.align		4
        /*0000*/ 	.byte	0x04, 0x2f
        /*0002*/ 	.short	(.L_1 - .L_0)
	.align		4
.L_0:
        /*0004*/ 	.word	index@(_Z22average_pooling_kernelPKfPfiiiii)
        /*0008*/ 	.word	0x00000020


	//----- nvinfo : EIATTR_FRAME_SIZE
	.align		4
.L_1:
        /*000c*/ 	.byte	0x04, 0x11
        /*000e*/ 	.short	(.L_3 - .L_2)
	.align		4
.L_2:
        /*0010*/ 	.word	index@($__internal_0_$__cuda_sm3x_div_rn_noftz_f32_slowpath)
        /*0014*/ 	.word	0x00000000


	//----- nvinfo : EIATTR_FRAME_SIZE
	.align		4
.L_3:
        /*0018*/ 	.byte	0x04, 0x11
        /*001a*/ 	.short	(.L_5 - .L_4)
	.align		4
.L_4:
        /*001c*/ 	.word	index@(_Z22average_pooling_kernelPKfPfiiiii)
        /*0020*/ 	.word	0x00000000


	//----- nvinfo : EIATTR_MIN_STACK_SIZE
	.align		4
.L_5:
        /*0024*/ 	.byte	0x04, 0x12
        /*0026*/ 	.short	(.L_7 - .L_6)
	.align		4
.L_6:
        /*0028*/ 	.word	index@(_Z22average_pooling_kernelPKfPfiiiii)
        /*002c*/ 	.word	0x00000000
.L_7:


//--------------------- .nv.compat                --------------------------
	.section	.nv.compat,"",@"SHT_CUDA_COMPAT_INFO"
	.align	4
        /*0000*/ 	.byte	0x02, 0x09, 0x00, 0x00, 0x02, 0x02, 0x01, 0x00, 0x02, 0x05, 0x05, 0x00, 0x03, 0x07, 0x01, 0x01
        /*0010*/ 	.byte	0x02, 0x03, 0x00, 0x00, 0x02, 0x06, 0x01, 0x00, 0x04, 0x0b, 0x08, 0x00, 0x01, 0x00, 0x00, 0x00
        /*0020*/ 	.byte	0x00, 0x00, 0x00, 0x00


//--------------------- .nv.info._Z22average_pooling_kernelPKfPfiiiii --------------------------
	.section	.nv.info._Z22average_pooling_kernelPKfPfiiiii,"",@"SHT_CUDA_INFO"
	.sectionflags	@""
	.align	4


	//----- nvinfo : EIATTR_CUDA_API_VERSION
	.align		4
        /*0000*/ 	.byte	0x04, 0x37
        /*0002*/ 	.short	(.L_9 - .L_8)
.L_8:
        /*0004*/ 	.word	0x00000082


	//----- nvinfo : EIATTR_KPARAM_INFO
	.align		4
.L_9:
        /*0008*/ 	.byte	0x04, 0x17
        /*000a*/ 	.short	(.L_11 - .L_10)
.L_10:
        /*000c*/ 	.word	0x00000000
        /*0010*/ 	.short	0x0006
        /*0012*/ 	.short	0x0020
        /*0014*/ 	.byte	0x00, 0xf0, 0x11, 0x00


	//----- nvinfo : EIATTR_KPARAM_INFO
	.align		4
.L_11:
        /*0018*/ 	.byte	0x04, 0x17
        /*001a*/ 	.short	(.L_13 - .L_12)
.L_12:
        /*001c*/ 	.word	0x00000000
        /*0020*/ 	.short	0x0005
        /*0022*/ 	.short	0x001c
        /*0024*/ 	.byte	0x00, 0xf0, 0x11, 0x00


	//----- nvinfo : EIATTR_KPARAM_INFO
	.align		4
.L_13:
        /*0028*/ 	.byte	0x04, 0x17
        /*002a*/ 	.short	(.L_15 - .L_14)
.L_14:
        /*002c*/ 	.word	0x00000000
        /*0030*/ 	.short	0x0004
        /*0032*/ 	.short	0x0018
        /*0034*/ 	.byte	0x00, 0xf0, 0x11, 0x00


	//----- nvinfo : EIATTR_KPARAM_INFO
	.align		4
.L_15:
        /*0038*/ 	.byte	0x04, 0x17
        /*003a*/ 	.short	(.L_17 - .L_16)
.L_16:
        /*003c*/ 	.word	0x00000000
        /*0040*/ 	.short	0x0003
        /*0042*/ 	.short	0x0014
        /*0044*/ 	.byte	0x00, 0xf0, 0x11, 0x00


	//----- nvinfo : EIATTR_KPARAM_INFO
	.align		4
.L_17:
        /*0048*/ 	.byte	0x04, 0x17
        /*004a*/ 	.short	(.L_19 - .L_18)
.L_18:
        /*004c*/ 	.word	0x00000000
        /*0050*/ 	.short	0x0002
        /*0052*/ 	.short	0x0010
        /*0054*/ 	.byte	0x00, 0xf0, 0x11, 0x00


	//----- nvinfo : EIATTR_KPARAM_INFO
	.align		4
.L_19:
        /*0058*/ 	.byte	0x04, 0x17
        /*005a*/ 	.short	(.L_21 - .L_20)
.L_20:
        /*005c*/ 	.word	0x00000000
        /*0060*/ 	.short	0x0001
        /*0062*/ 	.short	0x0008
        /*0064*/ 	.byte	0x00, 0xf5, 0x21, 0x00


	//----- nvinfo : EIATTR_KPARAM_INFO
	.align		4
.L_21:
        /*0068*/ 	.byte	0x04, 0x17
        /*006a*/ 	.short	(.L_23 - .L_22)
.L_22:
        /*006c*/ 	.word	0x00000000
        /*0070*/ 	.short	0x0000
        /*0072*/ 	.short	0x0000
        /*0074*/ 	.byte	0x00, 0xf5, 0x21, 0x00


	//----- nvinfo : EIATTR_SPARSE_MMA_MASK
	.align		4
.L_23:
        /*0078*/ 	.byte	0x03, 0x50
        /*007a*/ 	.short	0x0000


	//----- nvinfo : EIATTR_MAXREG_COUNT
	.align		4
        /*007c*/ 	.byte	0x03, 0x1b
        /*007e*/ 	.short	0x00ff


	//----- nvinfo : EIATTR_MERCURY_ISA_VERSION
	.align		4
        /*0080*/ 	.byte	0x03, 0x5f
        /*0082*/ 	.short	0x0101


	//----- nvinfo : EIATTR_VRC_CTA_INIT_COUNT
	.align		4
        /*0084*/ 	.byte	0x02, 0x4a
	.zero		1
	.zero		1


	//----- nvinfo : EIATTR_EXIT_INSTR_OFFSETS
	.align		4
        /*0088*/ 	.byte	0x04, 0x1c
        /*008a*/ 	.short	(.L_25 - .L_24)


	//   ....[0]....
.L_24:
        /*008c*/ 	.word	0x00000070


	//   ....[1]....
        /*0090*/ 	.word	0x00001280


	//----- nvinfo : EIATTR_CRS_STACK_SIZE
	.align		4
.L_25:
        /*0094*/ 	.byte	0x04, 0x1e
        /*0096*/ 	.short	(.L_27 - .L_26)
.L_26:
        /*0098*/ 	.word	0x00000000


	//----- nvinfo : EIATTR_CBANK_PARAM_SIZE
	.align		4
.L_27:
        /*009c*/ 	.byte	0x03, 0x19
        /*009e*/ 	.short	0x0024


	//----- nvinfo : EIATTR_PARAM_CBANK
	.align		4
        /*00a0*/ 	.byte	0x04, 0x0a
        /*00a2*/ 	.short	(.L_29 - .L_28)
	.align		4
.L_28:
        /*00a4*/ 	.word	index@(.nv.constant0._Z22average_pooling_kernelPKfPfiiiii)
        /*00a8*/ 	.short	0x0380
        /*00aa*/ 	.short	0x0024


	//----- nvinfo : EIATTR_SW_WAR
	.align		4
.L_29:
        /*00ac*/ 	.byte	0x04, 0x36
        /*00ae*/ 	.short	(.L_31 - .L_30)
.L_30:
        /*00b0*/ 	.word	0x00000008
.L_31:


//--------------------- .nv.callgraph             --------------------------
	.section	.nv.callgraph,"",@"SHT_CUDA_CALLGRAPH"
	.align	4
	.sectionentsize	8
	.align		4
        /*0000*/ 	.word	0x00000000
	.align		4
        /*0004*/ 	.word	0xffffffff
	.align		4
        /*0008*/ 	.word	0x00000000
	.align		4
        /*000c*/ 	.word	0xfffffffe
	.align		4
        /*0010*/ 	.word	0x00000000
	.align		4
        /*0014*/ 	.word	0xfffffffd
	.align		4
        /*0018*/ 	.word	0x00000000
	.align		4
        /*001c*/ 	.word	0xfffffffc


//--------------------- .text._Z22average_pooling_kernelPKfPfiiiii --------------------------
	.section	.text._Z22average_pooling_kernelPKfPfiiiii,"ax",@progbits
	.align	128
        .global         _Z22average_pooling_kernelPKfPfiiiii
        .type           _Z22average_pooling_kernelPKfPfiiiii,@function
        .size           _Z22average_pooling_kernelPKfPfiiiii,(.L_x_20 - _Z22average_pooling_kernelPKfPfiiiii)
        .other          _Z22average_pooling_kernelPKfPfiiiii,@"STO_CUDA_ENTRY STV_DEFAULT"
_Z22average_pooling_kernelPKfPfiiiii:
.text._Z22average_pooling_kernelPKfPfiiiii:
[----:B------:R-:W-:Y:S01]  /*0000*/  LDC R1, c[0x0][0x37c] ;  /* 0x0000df00ff017b82 */ /* 0x000fe20000000800 */
[----:B------:R-:W0:Y:S07]  /*0010*/  S2R R0, SR_TID.X ;  /* 0x0000000000007919 */ /* 0x000e2e0000002100 */
[----:B------:R-:W0:Y:S01]  /*0020*/  S2UR UR4, SR_CTAID.X ;  /* 0x00000000000479c3 */ /* 0x000e220000002500 */
[----:B------:R-:W1:Y:S07]  /*0030*/  LDCU UR5, c[0x0][0x3a0] ;  /* 0x00007400ff0577ac */ /* 0x000e6e0008000800 */
[----:B------:R-:W0:Y:S02]  /*0040*/  LDC R3, c[0x0][0x360] ;  /* 0x0000d800ff037b82 */ /* 0x000e240000000800 */
[----:B0-----:R-:W-:-:S05]  /*0050*/  IMAD R3, R3, UR4, R0 ;  /* 0x0000000403037c24 */ /* 0x001fca000f8e0200 */
[----:B-1----:R-:W-:-:S13]  /*0060*/  ISETP.GE.U32.AND P0, PT, R3, UR5, PT ;  /* 0x0000000503007c0c */ /* 0x002fda000bf06070 */
[----:B------:R-:W-:Y:S05]  /*0070*/  @P0 EXIT ;  /* 0x000000000000094d */ /* 0x000fea0003800000 */
[----:B------:R-:W0:Y:S01]  /*0080*/  LDCU UR5, c[0x0][0x394] ;  /* 0x00007280ff0577ac */ /* 0x000e220008000800 */
[----:B------:R-:W1:Y:S01]  /*0090*/  LDC.64 R4, c[0x0][0x398] ;  /* 0x0000e600ff047b82 */ /* 0x000e620000000a00 */
[----:B------:R-:W2:Y:S01]  /*00a0*/  LDCU.64 UR8, c[0x0][0x358] ;  /* 0x00006b00ff0877ac */ /* 0x000ea20008000a00 */
[----:B0-----:R-:W-:Y:S01]  /*00b0*/  UISETP.GE.AND UP0, UPT, UR5, 0x1, UPT ;  /* 0x000000010500788c */ /* 0x001fe2000bf06270 */
[----:B-1----:R-:W-:Y:S02]  /*00c0*/  IMAD R0, R3, R4, -R5 ;  /* 0x0000000403007224 */ /* 0x002fe400078e0a05 */
[----:B------:R-:W-:-:S06]  /*00d0*/  IMAD.MOV.U32 R5, RZ, RZ, RZ ;  /* 0x000000ffff057224 */ /* 0x000fcc00078e00ff */
[----:B--2---:R-:W-:Y:S05]  /*00e0*/  BRA.U !UP0, `(.L_x_0) ;  /* 0x00000011081c7547 */ /* 0x004fea000b800000 */
[----:B------:R-:W-:Y:S01]  /*00f0*/  UISETP.GE.U32.AND UP1, UPT, UR5, 0x10, UPT ;  /* 0x000000100500788c */ /* 0x000fe2000bf26070 */
[----:B------:R-:W-:Y:S01]  /*0100*/  IMAD.MOV.U32 R5, RZ, RZ, RZ ;  /* 0x000000ffff057224 */ /* 0x000fe200078e00ff */
[----:B------:R-:W-:Y:S01]  /*0110*/  ULOP3.LUT UR6, UR5, 0xf, URZ, 0xc0, !UPT ;  /* 0x0000000f05067892 */ /* 0x000fe2000f8ec0ff */
[----:B------:R-:W-:-:S03]  /*0120*/  UMOV UR4, URZ ;  /* 0x000000ff00047c82 */ /* 0x000fc60008000000 */
[----:B------:R-:W-:-:S03]  /*0130*/  UISETP.NE.AND UP0, UPT, UR6, URZ, UPT ;  /* 0x000000ff0600728c */ /* 0x000fc6000bf05270 */
[----:B------:R-:W-:Y:S08]  /*0140*/  BRA.U !UP1, `(.L_x_1) ;  /* 0x0000000909087547 */ /* 0x000ff0000b800000 */
[----:B------:R-:W-:Y:S01]  /*0150*/  HFMA2 R5, -RZ, RZ, 0, 0 ;  /* 0x00000000ff057431 */ /* 0x000fe200000001ff */
[----:B------:R-:W-:Y:S01]  /*0160*/  ULOP3.LUT UR4, UR5, 0x7ffffff0, URZ, 0xc0, !UPT ;  /* 0x7ffffff005047892 */ /* 0x000fe2000f8ec0ff */
[----:B------:R-:W-:Y:S01]  /*0170*/  VIADD R4, R0, 0x7 ;  /* 0x0000000700047836 */ /* 0x000fe20000000000 */
[----:B------:R-:W0:Y:S02]  /*0180*/  LDCU UR7, c[0x0][0x390] ;  /* 0x00007200ff0777ac */ /* 0x000e240008000800 */
[----:B------:R-:W-:-:S12]  /*0190*/  UIADD3 UR5, UPT, UPT, -UR4, URZ, URZ ;  /* 0x000000ff04057290 */ /* 0x000fd8000fffe1ff */
.L_x_2:
[C---:B------:R-:W-:Y:S01]  /*01a0*/  VIADD R9, R4.reuse, 0xfffffff9 ;  /* 0xfffffff904097836 */ /* 0x040fe20000000000 */
[C---:B------:R-:W-:Y:S01]  /*01b0*/  IADD3 R2, PT, PT, R4.reuse, -0x4, RZ ;  /* 0xfffffffc04027810 */ /* 0x040fe20007ffe0ff */
[C---:B------:R-:W-:Y:S01]  /*01c0*/  VIADD R11, R4.reuse, 0xfffffffa ;  /* 0xfffffffa040b7836 */ /* 0x040fe20000000000 */
[----:B------:R-:W-:Y:S01]  /*01d0*/  MOV R26, RZ ;  /* 0x000000ff001a7202 */ /* 0x000fe20000000f00 */
[C---:B------:R-:W-:Y:S01]  /*01e0*/  VIADD R21, R4.reuse, 0xfffffffb ;  /* 0xfffffffb04157836 */ /* 0x040fe20000000000 */
[----:B0-----:R-:W-:Y:S01]  /*01f0*/  ISETP.GE.AND P5, PT, R9, UR7, PT ;  /* 0x0000000709007c0c */ /* 0x001fe2000bfa6270 */
[C---:B------:R-:W-:Y:S01]  /*0200*/  VIADD R27, R4.reuse, 0xfffffffd ;  /* 0xfffffffd041b7836 */ /* 0x040fe20000000000 */
[----:B------:R-:W-:Y:S01]  /*0210*/  ISETP.GE.AND P6, PT, R11, UR7, PT ;  /* 0x000000070b007c0c */ /* 0x000fe2000bfc6270 */
[C---:B------:R-:W-:Y:S01]  /*0220*/  VIADD R19, R4.reuse, 0xfffffffe ;  /* 0xfffffffe04137836 */ /* 0x040fe20000000000 */
[----:B------:R-:W-:Y:S01]  /*0230*/  ISETP.LT.OR P5, PT, R9, RZ, P5 ;  /* 0x000000ff0900720c */ /* 0x000fe20002fa1670 */
[----:B------:R-:W-:Y:S01]  /*0240*/  VIADD R17, R4, 0xffffffff ;  /* 0xffffffff04117836 */ /* 0x000fe20000000000 */
[----:B------:R-:W-:-:S02]  /*0250*/  ISETP.LT.OR P6, PT, R11, RZ, P6 ;  /* 0x000000ff0b00720c */ /* 0x000fc400037c1670 */
[----:B------:R-:W-:Y:S02]  /*0260*/  CS2R R24, SRZ ;  /* 0x0000000000187805 */ /* 0x000fe4000001ff00 */
[C---:B------:R-:W-:Y:S01]  /*0270*/  ISETP.GE.AND P4, PT, R21.reuse, UR7, PT ;  /* 0x0000000715007c0c */ /* 0x040fe2000bf86270 */
[----:B------:R-:W-:Y:S01]  /*0280*/  VIADD R8, R4, 0x1 ;  /* 0x0000000104087836 */ /* 0x000fe20000000000 */
[C---:B------:R-:W-:Y:S02]  /*0290*/  ISETP.GE.AND P0, PT, R2.reuse, UR7, PT ;  /* 0x0000000702007c0c */ /* 0x040fe4000bf06270 */
[----:B------:R-:W-:Y:S02]  /*02a0*/  ISETP.LT.OR P4, PT, R21, RZ, P4 ;  /* 0x000000ff1500720c */ /* 0x000fe40002781670 */
[----:B------:R-:W-:Y:S02]  /*02b0*/  ISETP.LT.OR P0, PT, R2, RZ, P0 ;  /* 0x000000ff0200720c */ /* 0x000fe40000701670 */
[----:B------:R-:W-:Y:S01]  /*02c0*/  ISETP.GE.AND P1, PT, R27, UR7, PT ;  /* 0x000000071b007c0c */ /* 0x000fe2000bf26270 */
[----:B------:R-:W0:Y:S01]  /*02d0*/  @!P5 LDC.64 R22, c[0x0][0x380] ;  /* 0x0000e000ff16db82 */ /* 0x000e220000000a00 */
[----:B------:R-:W-:-:S02]  /*02e0*/  ISETP.GE.AND P2, PT, R19, UR7, PT ;  /* 0x0000000713007c0c */ /* 0x000fc4000bf46270 */
[----:B------:R-:W-:Y:S02]  /*02f0*/  ISETP.LT.OR P1, PT, R27, RZ, P1 ;  /* 0x000000ff1b00720c */ /* 0x000fe40000f21670 */
[----:B------:R-:W-:Y:S02]  /*0300*/  ISETP.GE.AND P3, PT, R17, UR7, PT ;  /* 0x0000000711007c0c */ /* 0x000fe4000bf66270 */
[----:B------:R-:W-:Y:S01]  /*0310*/  ISETP.LT.OR P2, PT, R19, RZ, P2 ;  /* 0x000000ff1300720c */ /* 0x000fe20001741670 */
[----:B------:R-:W1:Y:S01]  /*0320*/  @!P6 LDC.64 R28, c[0x0][0x380] ;  /* 0x0000e000ff1ceb82 */ /* 0x000e620000000a00 */
[----:B------:R-:W-:-:S07]  /*0330*/  ISETP.LT.OR P3, PT, R17, RZ, P3 ;  /* 0x000000ff1100720c */ /* 0x000fce0001f61670 */
[----:B------:R-:W2:Y:S08]  /*0340*/  @!P4 LDC.64 R14, c[0x0][0x380] ;  /* 0x0000e000ff0ecb82 */ /* 0x000eb00000000a00 */
[----:B------:R-:W3:Y:S01]  /*0350*/  @!P0 LDC.64 R6, c[0x0][0x380] ;  /* 0x0000e000ff068b82 */ /* 0x000ee20000000a00 */
[----:B0-----:R-:W-:-:S05]  /*0360*/  @!P5 IMAD.WIDE.U32 R22, R9, 0x4, R22 ;  /* 0x000000040916d825 */ /* 0x001fca00078e0016 */
[----:B------:R0:W4:Y:S01]  /*0370*/  @!P5 LDG.E R26, desc[UR8][R22.64] ;  /* 0x00000008161ad981 */ /* 0x000122000c1e1900 */
[C---:B------:R-:W-:Y:S01]  /*0380*/  ISETP.GE.AND P5, PT, R4.reuse, UR7, PT ;  /* 0x0000000704007c0c */ /* 0x040fe2000bfa6270 */
[----:B------:R-:W5:Y:S01]  /*0390*/  @!P1 LDC.64 R12, c[0x0][0x380] ;  /* 0x0000e000ff0c9b82 */ /* 0x000f620000000a00 */
[----:B-1----:R-:W-:Y:S02]  /*03a0*/  @!P6 IMAD.WIDE.U32 R28, R11, 0x4, R28 ;  /* 0x000000040b1ce825 */ /* 0x002fe400078e001c */
[C---:B------:R-:W-:Y:S02]  /*03b0*/  ISETP.LT.OR P5, PT, R4.reuse, RZ, P5 ;  /* 0x000000ff0400720c */ /* 0x040fe40002fa1670 */
[----:B------:R-:W-:Y:S01]  /*03c0*/  VIADD R9, R4, 0x2 ;  /* 0x0000000204097836 */ /* 0x000fe20000000000 */
[----:B------:R-:W4:Y:S01]  /*03d0*/  @!P6 LDG.E R25, desc[UR8][R28.64] ;  /* 0x000000081c19e981 */ /* 0x000f22000c1e1900 */
[----:B--2---:R-:W-:Y:S01]  /*03e0*/  @!P4 IMAD.WIDE.U32 R14, R21, 0x4, R14 ;  /* 0x00000004150ec825 */ /* 0x004fe200078e000e */
[----:B------:R-:W-:Y:S01]  /*03f0*/  ISETP.GE.AND P6, PT, R8, UR7, PT ;  /* 0x0000000708007c0c */ /* 0x000fe2000bfc6270 */
[----:B------:R-:W1:Y:S01]  /*0400*/  @!P2 LDC.64 R10, c[0x0][0x380] ;  /* 0x0000e000ff0aab82 */ /* 0x000e620000000a00 */
[----:B0-----:R-:W-:-:S02]  /*0410*/  CS2R R22, SRZ ;  /* 0x0000000000167805 */ /* 0x001fc4000001ff00 */
[----:B------:R0:W2:Y:S01]  /*0420*/  @!P4 LDG.E R24, desc[UR8][R14.64] ;  /* 0x000000080e18c981 */ /* 0x0000a2000c1e1900 */
[----:B---3--:R-:W-:Y:S01]  /*0430*/  @!P0 IMAD.WIDE.U32 R6, R2, 0x4, R6 ;  /* 0x0000000402068825 */ /* 0x008fe200078e0006 */
[----:B------:R-:W-:-:S03]  /*0440*/  ISETP.LT.OR P4, PT, R8, RZ, P6 ;  /* 0x000000ff0800720c */ /* 0x000fc60003781670 */
[----:B------:R-:W3:Y:S01]  /*0450*/  @!P3 LDC.64 R20, c[0x0][0x380] ;  /* 0x0000e000ff14bb82 */ /* 0x000ee20000000a00 */
[----:B------:R-:W-:Y:S01]  /*0460*/  VIADD R2, R4, 0x3 ;  /* 0x0000000304027836 */ /* 0x000fe20000000000 */
[C---:B------:R-:W-:Y:S01]  /*0470*/  ISETP.GE.AND P6, PT, R9.reuse, UR7, PT ;  /* 0x0000000709007c0c */ /* 0x040fe2000bfc6270 */
[----:B------:R5:W2:Y:S03]  /*0480*/  @!P0 LDG.E R23, desc[UR8][R6.64] ;  /* 0x0000000806178981 */ /* 0x000aa6000c1e1900 */
[C---:B------:R-:W-:Y:S02]  /*0490*/  ISETP.GE.AND P0, PT, R2.reuse, UR7, PT ;  /* 0x0000000702007c0c */ /* 0x040fe4000bf06270 */
[----:B0-----:R-:W0:Y:S01]  /*04a0*/  @!P5 LDC.64 R14, c[0x0][0x380] ;  /* 0x0000e000ff0edb82 */ /* 0x001e220000000a00 */
[----:B------:R-:W-:Y:S02]  /*04b0*/  ISETP.LT.OR P6, PT, R9, RZ, P6 ;  /* 0x000000ff0900720c */ /* 0x000fe400037c1670 */
[----:B------:R-:W-:Y:S01]  /*04c0*/  ISETP.LT.OR P0, PT, R2, RZ, P0 ;  /* 0x000000ff0200720c */ /* 0x000fe20000701670 */
[----:B-----5:R-:W-:Y:S01]  /*04d0*/  @!P1 IMAD.WIDE.U32 R12, R27, 0x4, R12 ;  /* 0x000000041b0c9825 */ /* 0x020fe200078e000c */
[----:B------:R-:W-:-:S03]  /*04e0*/  IADD3 R27, PT, PT, R4, 0x4, RZ ;  /* 0x00000004041b7810 */ /* 0x000fc60007ffe0ff */
[----:B------:R-:W5:Y:S01]  /*04f0*/  @!P4 LDC.64 R6, c[0x0][0x380] ;  /* 0x0000e000ff06cb82 */ /* 0x000f620000000a00 */
[----:B------:R3:W2:Y:S01]  /*0500*/  @!P1 LDG.E R22, desc[UR8][R12.64] ;  /* 0x000000080c169981 */ /* 0x0006a2000c1e1900 */
[----:B------:R-:W-:Y:S01]  /*0510*/  ISETP.GE.AND P1, PT, R27, UR7, PT ;  /* 0x000000071b007c0c */ /* 0x000fe2000bf26270 */
[----:B-1----:R-:W-:Y:S01]  /*0520*/  @!P2 IMAD.WIDE.U32 R10, R19, 0x4, R10 ;  /* 0x00000004130aa825 */ /* 0x002fe200078e000a */
[----:B------:R-:W-:-:S04]  /*0530*/  CS2R R18, SRZ ;  /* 0x0000000000127805 */ /* 0x000fc8000001ff00 */
[----:B------:R-:W1:Y:S01]  /*0540*/  @!P6 LDC.64 R28, c[0x0][0x380] ;  /* 0x0000e000ff1ceb82 */ /* 0x000e620000000a00 */
[----:B------:R-:W-:Y:S01]  /*0550*/  ISETP.LT.OR P1, PT, R27, RZ, P1 ;  /* 0x000000ff1b00720c */ /* 0x000fe20000f21670 */
[----:B---3--:R-:W-:Y:S01]  /*0560*/  @!P3 IMAD.WIDE.U32 R20, R17, 0x4, R20 ;  /* 0x000000041114b825 */ /* 0x008fe200078e0014 */
[----:B------:R3:W2:Y:S05]  /*0570*/  @!P2 LDG.E R19, desc[UR8][R10.64] ;  /* 0x000000080a13a981 */ /* 0x0006aa000c1e1900 */
[----:B------:R-:W1:Y:S01]  /*0580*/  @!P0 LDC.64 R12, c[0x0][0x380] ;  /* 0x0000e000ff0c8b82 */ /* 0x000e620000000a00 */
[C---:B------:R-:W-:Y:S01]  /*0590*/  VIADD R17, R4.reuse, 0x5 ;  /* 0x0000000504117836 */ /* 0x040fe20000000000 */
[----:B------:R-:W2:Y:S01]  /*05a0*/  @!P3 LDG.E R18, desc[UR8][R20.64] ;  /* 0x000000081412b981 */ /* 0x000ea2000c1e1900 */
[----:B0-----:R-:W-:Y:S01]  /*05b0*/  @!P5 IMAD.WIDE.U32 R14, R4, 0x4, R14 ;  /* 0x00000004040ed825 */ /* 0x001fe200078e000e */
[----:B---3--:R-:W-:-:S02]  /*05c0*/  CS2R R10, SRZ ;  /* 0x00000000000a7805 */ /* 0x008fc4000001ff00 */
[----:B------:R-:W-:-:S04]  /*05d0*/  ISETP.GE.AND P2, PT, R17, UR7, PT ;  /* 0x0000000711007c0c */ /* 0x000fc8000bf46270 */
[----:B------:R-:W-:Y:S01]  /*05e0*/  ISETP.LT.OR P2, PT, R17, RZ, P2 ;  /* 0x000000ff1100720c */ /* 0x000fe20001741670 */
[----:B------:R0:W3:Y:S01]  /*05f0*/  @!P5 LDG.E R11, desc[UR8][R14.64] ;  /* 0x000000080e0bd981 */ /* 0x0000e2000c1e1900 */
[----:B-----5:R-:W-:-:S04]  /*0600*/  @!P4 IMAD.WIDE.U32 R6, R8, 0x4, R6 ;  /* 0x000000040806c825 */ /* 0x020fc800078e0006 */
[----:B-1----:R-:W-:Y:S01]  /*0610*/  @!P6 IMAD.WIDE.U32 R28, R9, 0x4, R28 ;  /* 0x00000004091ce825 */ /* 0x002fe200078e001c */
[----:B------:R1:W5:Y:S01]  /*0620*/  @!P4 LDG.E R10, desc[UR8][R6.64] ;  /* 0x00000008060ac981 */ /* 0x000362000c1e1900 */
[----:B0-----:R-:W0:Y:S01]  /*0630*/  @!P1 LDC.64 R14, c[0x0][0x380] ;  /* 0x0000e000ff0e9b82 */ /* 0x001e220000000a00 */
[----:B------:R-:W-:Y:S01]  /*0640*/  CS2R R8, SRZ ;  /* 0x0000000000087805 */ /* 0x000fe2000001ff00 */
[----:B------:R-:W-:-:S04]  /*0650*/  @!P0 IMAD.WIDE.U32 R12, R2, 0x4, R12 ;  /* 0x00000004020c8825 */ /* 0x000fc800078e000c */
[C---:B-1----:R-:W-:Y:S02]  /*0660*/  VIADD R6, R4.reuse, 0x6 ;  /* 0x0000000604067836 */ /* 0x042fe40000000000 */
[----:B------:R-:W1:Y:S01]  /*0670*/  @!P2 LDC.64 R20, c[0x0][0x380] ;  /* 0x0000e000ff14ab82 */ /* 0x000e620000000a00 */
[----:B------:R-:W-:Y:S01]  /*0680*/  VIADD R7, R4, 0x7 ;  /* 0x0000000704077836 */ /* 0x000fe20000000000 */
[----:B------:R0:W5:Y:S01]  /*0690*/  @!P0 LDG.E R8, desc[UR8][R12.64] ;  /* 0x000000080c088981 */ /* 0x000162000c1e1900 */
[----:B------:R-:W-:Y:S02]  /*06a0*/  ISETP.GE.AND P3, PT, R6, UR7, PT ;  /* 0x0000000706007c0c */ /* 0x000fe4000bf66270 */
[----:B------:R-:W-:Y:S01]  /*06b0*/  IADD3 R2, PT, PT, R4, 0x8, RZ ;  /* 0x0000000804027810 */ /* 0x000fe20007ffe0ff */
[----:B------:R-:W5:Y:S01]  /*06c0*/  @!P6 LDG.E R9, desc[UR8][R28.64] ;  /* 0x000000081c09e981 */ /* 0x000f62000c1e1900 */
[----:B------:R-:W-:Y:S02]  /*06d0*/  ISETP.GE.AND P0, PT, R7, UR7, PT ;  /* 0x0000000707007c0c */ /* 0x000fe4000bf06270 */
[----:B------:R-:W-:-:S02]  /*06e0*/  ISETP.LT.OR P3, PT, R6, RZ, P3 ;  /* 0x000000ff0600720c */ /* 0x000fc40001f61670 */
[C---:B------:R-:W-:Y:S02]  /*06f0*/  ISETP.GE.AND P4, PT, R2.reuse, UR7, PT ;  /* 0x0000000702007c0c */ /* 0x040fe4000bf86270 */
[----:B------:R-:W-:Y:S02]  /*0700*/  ISETP.LT.OR P0, PT, R7, RZ, P0 ;  /* 0x000000ff0700720c */ /* 0x000fe40000701670 */
[----:B------:R-:W-:Y:S01]  /*0710*/  ISETP.LT.OR P4, PT, R2, RZ, P4 ;  /* 0x000000ff0200720c */ /* 0x000fe20002781670 */
[----:B0-----:R-:W-:-:S04]  /*0720*/  @!P1 IMAD.WIDE.U32 R14, R27, 0x4, R14 ;  /* 0x000000041b0e9825 */ /* 0x001fc800078e000e */
[----:B------:R-:W-:Y:S02]  /*0730*/  IMAD.MOV.U32 R27, RZ, RZ, RZ ;  /* 0x000000ffff1b7224 */ /* 0x000fe400078e00ff */
[----:B------:R-:W0:Y:S04]  /*0740*/  @!P3 LDC.64 R12, c[0x0][0x380] ;  /* 0x0000e000ff0cbb82 */ /* 0x000e280000000a00 */
[----:B------:R1:W5:Y:S02]  /*0750*/  @!P1 LDG.E R27, desc[UR8][R14.64] ;  /* 0x000000080e1b9981 */ /* 0x000364000c1e1900 */
[----:B-1----:R-:W-:Y:S02]  /*0760*/  @!P2 IMAD.WIDE.U32 R20, R17, 0x4, R20 ;  /* 0x000000041114a825 */ /* 0x002fe400078e0014 */
[----:B------:R-:W1:Y:S08]  /*0770*/  @!P4 LDC.64 R16, c[0x0][0x380] ;  /* 0x0000e000ff10cb82 */ /* 0x000e700000000a00 */
[----:B------:R-:W1:Y:S01]  /*0780*/  @!P0 LDC.64 R14, c[0x0][0x380] ;  /* 0x0000e000ff0e8b82 */ /* 0x000e620000000a00 */
[----:B------:R-:W-:-:S06]  /*0790*/  CS2R R28, SRZ ;  /* 0x00000000001c7805 */ /* 0x000fcc000001ff00 */
[----:B------:R-:W5:Y:S01]  /*07a0*/  @!P2 LDG.E R28, desc[UR8][R20.64] ;  /* 0x00000008141ca981 */ /* 0x000f62000c1e1900 */
[----:B0-----:R-:W-:-:S05]  /*07b0*/  @!P3 IMAD.WIDE.U32 R12, R6, 0x4, R12 ;  /* 0x00000004060cb825 */ /* 0x001fca00078e000c */
[----:B------:R-:W5:Y:S01]  /*07c0*/  @!P3 LDG.E R29, desc[UR8][R12.64] ;  /* 0x000000080c1db981 */ /* 0x000f62000c1e1900 */
[----:B-1----:R-:W-:-:S04]  /*07d0*/  @!P4 IMAD.WIDE.U32 R16, R2, 0x4, R16 ;  /* 0x000000040210c825 */ /* 0x002fc800078e0010 */
[----:B------:R-:W-:-:S04]  /*07e0*/  @!P0 IMAD.WIDE.U32 R6, R7, 0x4, R14 ;  /* 0x0000000407068825 */ /* 0x000fc800078e000e */
[----:B------:R-:W-:Y:S02]  /*07f0*/  IMAD.MOV.U32 R14, RZ, RZ, RZ ;  /* 0x000000ffff0e7224 */ /* 0x000fe400078e00ff */
[----:B------:R-:W-:-:S04]  /*0800*/  IMAD.MOV.U32 R2, RZ, RZ, RZ ;  /* 0x000000ffff027224 */ /* 0x000fc800078e00ff */
[----:B------:R-:W5:Y:S04]  /*0810*/  @!P0 LDG.E R14, desc[UR8][R6.64] ;  /* 0x00000008060e8981 */ /* 0x000f68000c1e1900 */
[----:B------:R-:W5:Y:S01]  /*0820*/  @!P4 LDG.E R2, desc[UR8][R16.64] ;  /* 0x000000081002c981 */ /* 0x000f62000c1e1900 */
[----:B------:R-:W-:-:S04]  /*0830*/  UIADD3 UR5, UPT, UPT, UR5, 0x10, URZ ;  /* 0x0000001005057890 */ /* 0x000fc8000fffe0ff */
[----:B------:R-:W-:Y:S01]  /*0840*/  UISETP.NE.AND UP1, UPT, UR5, URZ, UPT ;  /* 0x000000ff0500728c */ /* 0x000fe2000bf25270 */
[----:B------:R-:W-:Y:S01]  /*0850*/  IADD3 R4, PT, PT, R4, 0x10, RZ ;  /* 0x0000001004047810 */ /* 0x000fe20007ffe0ff */
[----:B----4-:R-:W-:-:S04]  /*0860*/  FADD R26, R26, R5 ;  /* 0x000000051a1a7221 */ /* 0x010fc80000000000 */
[----:B------:R-:W-:-:S04]  /*0870*/  FADD R25, R26, R25 ;  /* 0x000000191a197221 */ /* 0x000fc80000000000 */
[----:B--2---:R-:W-:-:S04]  /*0880*/  FADD R24, R25, R24 ;  /* 0x0000001819187221 */ /* 0x004fc80000000000 */
[----:B------:R-:W-:-:S04]  /*0890*/  FADD R23, R24, R23 ;  /* 0x0000001718177221 */ /* 0x000fc80000000000 */
[----:B------:R-:W-:-:S04]  /*08a0*/  FADD R22, R23, R22 ;  /* 0x0000001617167221 */ /* 0x000fc80000000000 */
[----:B------:R-:W-:-:S04]  /*08b0*/  FADD R19, R22, R19 ;  /* 0x0000001316137221 */ /* 0x000fc80000000000 */
[----:B------:R-:W-:-:S04]  /*08c0*/  FADD R18, R19, R18 ;  /* 0x0000001213127221 */ /* 0x000fc80000000000 */
[----:B---3--:R-:W-:-:S04]  /*08d0*/  FADD R11, R18, R11 ;  /* 0x0000000b120b7221 */ /* 0x008fc80000000000 */
[----:B-----5:R-:W-:-:S04]  /*08e0*/  FADD R10, R11, R10 ;  /* 0x0000000a0b0a7221 */ /* 0x020fc80000000000 */
[----:B------:R-:W-:-:S04]  /*08f0*/  FADD R9, R10, R9 ;  /* 0x000000090a097221 */ /* 0x000fc80000000000 */
[----:B------:R-:W-:-:S04]  /*0900*/  FADD R8, R9, R8 ;  /* 0x0000000809087221 */ /* 0x000fc80000000000 */
[----:B------:R-:W-:-:S04]  /*0910*/  FADD R27, R8, R27 ;  /* 0x0000001b081b7221 */ /* 0x000fc80000000000 */
[----:B------:R-:W-:-:S04]  /*0920*/  FADD R28, R27, R28 ;  /* 0x0000001c1b1c7221 */ /* 0x000fc80000000000 */
[----:B------:R-:W-:-:S04]  /*0930*/  FADD R29, R28, R29 ;  /* 0x0000001d1c1d7221 */ /* 0x000fc80000000000 */
[----:B------:R-:W-:-:S04]  /*0940*/  FADD R29, R29, R14 ;  /* 0x0000000e1d1d7221 */ /* 0x000fc80000000000 */
[----:B------:R-:W-:Y:S01]  /*0950*/  FADD R5, R29, R2 ;  /* 0x000000021d057221 */ /* 0x000fe20000000000 */
[----:B------:R-:W-:Y:S06]  /*0960*/  BRA.U UP1, `(.L_x_2) ;  /* 0xfffffff9010c7547 */ /* 0x000fec000b83ffff */
.L_x_1:
[----:B------:R-:W-:Y:S05]  /*0970*/  BRA.U !UP0, `(.L_x_0) ;  /* 0x0000000508f87547 */ /* 0x000fea000b800000 */
[----:B------:R-:W0:Y:S01]  /*0980*/  LDCU UR5, c[0x0][0x394] ;  /* 0x00007280ff0577ac */ /* 0x000e220008000800 */
[----:B------:R-:W-:Y:S02]  /*0990*/  UISETP.GE.U32.AND UP0, UPT, UR6, 0x8, UPT ;  /* 0x000000080600788c */ /* 0x000fe4000bf06070 */
[----:B0-----:R-:W-:-:S04]  /*09a0*/  ULOP3.LUT UR7, UR5, 0x7, URZ, 0xc0, !UPT ;  /* 0x0000000705077892 */ /* 0x001fc8000f8ec0ff */
[----:B------:R-:W-:-:S03]  /*09b0*/  UISETP.NE.AND UP1, UPT, UR7, URZ, UPT ;  /* 0x000000ff0700728c */ /* 0x000fc6000bf25270 */
[----:B------:R-:W-:Y:S08]  /*09c0*/  BRA.U !UP0, `(.L_x_3) ;  /* 0x0000000508047547 */ /* 0x000ff0000b800000 */
[----:B------:R-:W0:Y:S01]  /*09d0*/  LDCU UR6, c[0x0][0x390] ;  /* 0x00007200ff0677ac */ /* 0x000e220008000800 */
[----:B------:R-:W-:Y:S02]  /*09e0*/  VIADD R21, R0, UR4 ;  /* 0x0000000400157c36 */ /* 0x000fe40008000000 */
[----:B------:R-:W-:Y:S02]  /*09f0*/  IMAD.MOV.U32 R2, RZ, RZ, RZ ;  /* 0x000000ffff027224 */ /* 0x000fe400078e00ff */
[C---:B------:R-:W-:Y:S01]  /*0a00*/  VIADD R13, R21.reuse, 0x1 ;  /* 0x00000001150d7836 */ /* 0x040fe20000000000 */
[C---:B------:R-:W-:Y:S01]  /*0a10*/  IADD3 R29, PT, PT, R21.reuse, 0x3, RZ ;  /* 0x00000003151d7810 */ /* 0x040fe20007ffe0ff */
[C---:B------:R-:W-:Y:S01]  /*0a20*/  VIADD R20, R21.reuse, 0x2 ;  /* 0x0000000215147836 */ /* 0x040fe20000000000 */
[C---:B------:R-:W-:Y:S01]  /*0a30*/  IADD3 R23, PT, PT, R21.reuse, 0x6, RZ ;  /* 0x0000000615177810 */ /* 0x040fe20007ffe0ff */
[C---:B------:R-:W-:Y:S02]  /*0a40*/  VIADD R25, R21.reuse, 0x5 ;  /* 0x0000000515197836 */ /* 0x040fe40000000000 */
[C---:B------:R-:W-:Y:S01]  /*0a50*/  VIADD R27, R21.reuse, 0x4 ;  /* 0x00000004151b7836 */ /* 0x040fe20000000000 */
[----:B0-----:R-:W-:-:S02]  /*0a60*/  ISETP.GE.AND P6, PT, R21, UR6, PT ;  /* 0x0000000615007c0c */ /* 0x001fc4000bfc6270 */
[----:B------:R-:W-:Y:S02]  /*0a70*/  ISETP.GE.AND P0, PT, R13, UR6, PT ;  /* 0x000000060d007c0c */ /* 0x000fe4000bf06270 */
[----:B------:R-:W-:Y:S02]  /*0a80*/  ISETP.LT.OR P6, PT, R21, RZ, P6 ;  /* 0x000000ff1500720c */ /* 0x000fe400037c1670 */
[C---:B------:R-:W-:Y:S02]  /*0a90*/  ISETP.GE.AND P4, PT, R20.reuse, UR6, PT ;  /* 0x0000000614007c0c */ /* 0x040fe4000bf86270 */
[----:B------:R-:W-:Y:S02]  /*0aa0*/  ISETP.LT.OR P0, PT, R13, RZ, P0 ;  /* 0x000000ff0d00720c */ /* 0x000fe40000701670 */
[----:B------:R-:W-:Y:S02]  /*0ab0*/  ISETP.LT.OR P4, PT, R20, RZ, P4 ;  /* 0x000000ff1400720c */ /* 0x000fe40002781670 */
[----:B------:R-:W-:-:S02]  /*0ac0*/  ISETP.GE.AND P3, PT, R29, UR6, PT ;  /* 0x000000061d007c0c */ /* 0x000fc4000bf66270 */
[----:B------:R-:W-:Y:S02]  /*0ad0*/  ISETP.GE.AND P1, PT, R25, UR6, PT ;  /* 0x0000000619007c0c */ /* 0x000fe4000bf26270 */
[----:B------:R-:W-:Y:S01]  /*0ae0*/  ISETP.GE.AND P2, PT, R27, UR6, PT ;  /* 0x000000061b007c0c */ /* 0x000fe2000bf46270 */
[----:B------:R-:W0:Y:S01]  /*0af0*/  @!P6 LDC.64 R6, c[0x0][0x380] ;  /* 0x0000e000ff06eb82 */ /* 0x000e220000000a00 */
[----:B------:R-:W-:Y:S02]  /*0b00*/  ISETP.LT.OR P3, PT, R29, RZ, P3 ;  /* 0x000000ff1d00720c */ /* 0x000fe40001f61670 */
[----:B------:R-:W-:Y:S02]  /*0b10*/  ISETP.LT.OR P1, PT, R25, RZ, P1 ;  /* 0x000000ff1900720c */ /* 0x000fe40000f21670 */
[----:B------:R-:W-:Y:S02]  /*0b20*/  ISETP.LT.OR P2, PT, R27, RZ, P2 ;  /* 0x000000ff1b00720c */ /* 0x000fe40001741670 */
[C---:B------:R-:W-:Y:S01]  /*0b30*/  ISETP.GE.AND P5, PT, R23.reuse, UR6, PT ;  /* 0x0000000617007c0c */ /* 0x040fe2000bfa6270 */
[----:B------:R-:W1:Y:S03]  /*0b40*/  @!P0 LDC.64 R18, c[0x0][0x380] ;  /* 0x0000e000ff128b82 */ /* 0x000e660000000a00 */
[----:B------:R-:W-:-:S05]  /*0b50*/  ISETP.LT.OR P5, PT, R23, RZ, P5 ;  /* 0x000000ff1700720c */ /* 0x000fca0002fa1670 */
[----:B------:R-:W2:Y:S01]  /*0b60*/  @!P4 LDC.64 R16, c[0x0][0x380] ;  /* 0x0000e000ff10cb82 */ /* 0x000ea20000000a00 */
[----:B0-----:R-:W-:-:S07]  /*0b70*/  @!P6 IMAD.WIDE.U32 R6, R21, 0x4, R6 ;  /* 0x000000041506e825 */ /* 0x001fce00078e0006 */
[----:B------:R-:W0:Y:S01]  /*0b80*/  @!P3 LDC.64 R14, c[0x0][0x380] ;  /* 0x0000e000ff0ebb82 */ /* 0x000e220000000a00 */
[----:B------:R-:W-:Y:S01]  /*0b90*/  VIADD R21, R21, 0x7 ;  /* 0x0000000715157836 */ /* 0x000fe20000000000 */
[----:B------:R3:W4:Y:S01]  /*0ba0*/  @!P6 LDG.E R2, desc[UR8][R6.64] ;  /* 0x000000080602e981 */ /* 0x000722000c1e1900 */
[----:B------:R-:W-:Y:S02]  /*0bb0*/  IMAD.MOV.U32 R4, RZ, RZ, RZ ;  /* 0x000000ffff047224 */ /* 0x000fe400078e00ff */
[----:B-1----:R-:W-:Y:S01]  /*0bc0*/  @!P0 IMAD.WIDE.U32 R18, R13, 0x4, R18 ;  /* 0x000000040d128825 */ /* 0x002fe200078e0012 */
[C---:B------:R-:W-:Y:S02]  /*0bd0*/  ISETP.GE.AND P6, PT, R21.reuse, UR6, PT ;  /* 0x0000000615007c0c */ /* 0x040fe4000bfc6270 */
[----:B------:R-:W1:Y:S02]  /*0be0*/  @!P1 LDC.64 R8, c[0x0][0x380] ;  /* 0x0000e000ff089b82 */ /* 0x000e640000000a00 */
[----:B------:R-:W-:Y:S01]  /*0bf0*/  ISETP.LT.OR P6, PT, R21, RZ, P6 ;  /* 0x000000ff1500720c */ /* 0x000fe200037c1670 */
[----:B------:R5:W4:Y:S05]  /*0c00*/  @!P0 LDG.E R4, desc[UR8][R18.64] ;  /* 0x0000000812048981 */ /* 0x000b2a000c1e1900 */
[----:B---3--:R-:W3:Y:S01]  /*0c10*/  @!P2 LDC.64 R6, c[0x0][0x380] ;  /* 0x0000e000ff06ab82 */ /* 0x008ee20000000a00 */
[----:B--2---:R-:W-:-:S07]  /*0c20*/  @!P4 IMAD.WIDE.U32 R16, R20, 0x4, R16 ;  /* 0x000000041410c825 */ /* 0x004fce00078e0010 */
[----:B------:R-:W2:Y:S01]  /*0c30*/  @!P5 LDC.64 R10, c[0x0][0x380] ;  /* 0x0000e000ff0adb82 */ /* 0x000ea20000000a00 */
[----:B------:R-:W-:Y:S01]  /*0c40*/  IMAD.MOV.U32 R20, RZ, RZ, RZ ;  /* 0x000000ffff147224 */ /* 0x000fe200078e00ff */
[----:B------:R-:W-:Y:S01]  /*0c50*/  MOV R22, RZ ;  /* 0x000000ff00167202 */ /* 0x000fe20000000f00 */
[----:B0-----:R-:W-:-:S04]  /*0c60*/  @!P3 IMAD.WIDE.U32 R14, R29, 0x4, R14 ;  /* 0x000000041d0eb825 */ /* 0x001fc800078e000e */
[----:B------:R0:W4:Y:S01]  /*0c70*/  @!P4 LDG.E R20, desc[UR8][R16.64] ;  /* 0x000000081014c981 */ /* 0x000122000c1e1900 */
[----:B------:R-:W0:Y:S01]  /*0c80*/  @!P6 LDC.64 R12, c[0x0][0x380] ;  /* 0x0000e000ff0ceb82 */ /* 0x000e220000000a00 */
[----:B-1----:R-:W-:Y:S01]  /*0c90*/  @!P1 IMAD.WIDE.U32 R8, R25, 0x4, R8 ;  /* 0x0000000419089825 */ /* 0x002fe200078e0008 */
[----:B------:R-:W-:Y:S01]  /*0ca0*/  CS2R R24, SRZ ;  /* 0x0000000000187805 */ /* 0x000fe2000001ff00 */
[----:B------:R-:W4:Y:S02]  /*0cb0*/  @!P3 LDG.E R22, desc[UR8][R14.64] ;  /* 0x000000080e16b981 */ /* 0x000f24000c1e1900 */
[----:B---3--:R-:W-:-:S03]  /*0cc0*/  @!P2 IMAD.WIDE.U32 R6, R27, 0x4, R6 ;  /* 0x000000041b06a825 */ /* 0x008fc600078e0006 */
[----:B------:R-:W3:Y:S04]  /*0cd0*/  @!P1 LDG.E R25, desc[UR8][R8.64] ;  /* 0x0000000808199981 */ /* 0x000ee8000c1e1900 */
[----:B------:R-:W3:Y:S01]  /*0ce0*/  @!P2 LDG.E R24, desc[UR8][R6.64] ;  /* 0x000000080618a981 */ /* 0x000ee2000c1e1900 */
[----:B-----5:R-:W-:Y:S02]  /*0cf0*/  IMAD.MOV.U32 R18, RZ, RZ, RZ ;  /* 0x000000ffff127224 */ /* 0x020fe400078e00ff */
[----:B--2---:R-:W-:-:S04]  /*0d00*/  @!P5 IMAD.WIDE.U32 R10, R23, 0x4, R10 ;  /* 0x00000004170ad825 */ /* 0x004fc800078e000a */
[----:B0-----:R-:W-:Y:S01]  /*0d10*/  IMAD.MOV.U32 R16, RZ, RZ, RZ ;  /* 0x000000ffff107224 */ /* 0x001fe200078e00ff */
[----:B------:R-:W2:Y:S01]  /*0d20*/  @!P5 LDG.E R18, desc[UR8][R10.64] ;  /* 0x000000080a12d981 */ /* 0x000ea2000c1e1900 */
[----:B------:R-:W-:-:S05]  /*0d30*/  @!P6 IMAD.WIDE.U32 R12, R21, 0x4, R12 ;  /* 0x00000004150ce825 */ /* 0x000fca00078e000c */
[----:B------:R-:W5:Y:S01]  /*0d40*/  @!P6 LDG.E R16, desc[UR8][R12.64] ;  /* 0x000000080c10e981 */ /* 0x000f62000c1e1900 */
[----:B------:R-:W-:Y:S01]  /*0d50*/  UIADD3 UR4, UPT, UPT, UR4, 0x8, URZ ;  /* 0x0000000804047890 */ /* 0x000fe2000fffe0ff */
[----:B----4-:R-:W-:-:S04]  /*0d60*/  FADD R5, R5, R2 ;  /* 0x0000000205057221 */ /* 0x010fc80000000000 */
[----:B------:R-:W-:-:S04]  /*0d70*/  FADD R5, R5, R4 ;  /* 0x0000000405057221 */ /* 0x000fc80000000000 */
[----:B------:R-:W-:-:S04]  /*0d80*/  FADD R5, R5, R20 ;  /* 0x0000001405057221 */ /* 0x000fc80000000000 */
[----:B------:R-:W-:-:S04]  /*0d90*/  FADD R5, R5, R22 ;  /* 0x0000001605057221 */ /* 0x000fc80000000000 */
[----:B---3--:R-:W-:-:S04]  /*0da0*/  FADD R24, R5, R24 ;  /* 0x0000001805187221 */ /* 0x008fc80000000000 */
[----:B------:R-:W-:-:S04]  /*0db0*/  FADD R25, R24, R25 ;  /* 0x0000001918197221 */ /* 0x000fc80000000000 */
[----:B--2---:R-:W-:-:S04]  /*0dc0*/  FADD R25, R25, R18 ;  /* 0x0000001219197221 */ /* 0x004fc80000000000 */
[----:B-----5:R-:W-:-:S07]  /*0dd0*/  FADD R5, R25, R16 ;  /* 0x0000001019057221 */ /* 0x020fce0000000000 */
.L_x_3:
[----:B------:R-:W-:Y:S05]  /*0de0*/  BRA.U !UP1, `(.L_x_0) ;  /* 0x0000000109dc7547 */ /* 0x000fea000b800000 */
[----:B------:R-:W-:Y:S02]  /*0df0*/  UISETP.GE.U32.AND UP0, UPT, UR7, 0x4, UPT ;  /* 0x000000040700788c */ /* 0x000fe4000bf06070 */
[----:B------:R-:W-:-:S04]  /*0e00*/  ULOP3.LUT UR5, UR5, 0x3, URZ, 0xc0, !UPT ;  /* 0x0000000305057892 */ /* 0x000fc8000f8ec0ff */
[----:B------:R-:W-:-:S03]  /*0e10*/  UISETP.NE.AND UP1, UPT, UR5, URZ, UPT ;  /* 0x000000ff0500728c */ /* 0x000fc6000bf25270 */
[----:B------:R-:W-:Y:S08]  /*0e20*/  BRA.U !UP0, `(.L_x_4) ;  /* 0x0000000108887547 */ /* 0x000ff0000b800000 */
[----:B------:R-:W0:Y:S01]  /*0e30*/  LDCU UR6, c[0x0][0x390] ;  /* 0x00007200ff0677ac */ /* 0x000e220008000800 */
[----:B------:R-:W-:Y:S02]  /*0e40*/  VIADD R21, R0, UR4 ;  /* 0x0000000400157c36 */ /* 0x000fe40008000000 */
[----:B------:R-:W-:Y:S02]  /*0e50*/  HFMA2 R2, -RZ, RZ, 0, 0 ;  /* 0x00000000ff027431 */ /* 0x000fe400000001ff */
[----:B------:R-:W-:Y:S02]  /*0e60*/  IMAD.MOV.U32 R0, RZ, RZ, RZ ;  /* 0x000000ffff007224 */ /* 0x000fe400078e00ff */
[C---:B------:R-:W-:Y:S01]  /*0e70*/  VIADD R17, R21.reuse, 0x2 ;  /* 0x0000000215117836 */ /* 0x040fe20000000000 */
[C---:B------:R-:W-:Y:S01]  /*0e80*/  IADD3 R15, PT, PT, R21.reuse, 0x1, RZ ;  /* 0x00000001150f7810 */ /* 0x040fe20007ffe0ff */
[C---:B------:R-:W-:Y:S01]  /*0e90*/  VIADD R19, R21.reuse, 0x3 ;  /* 0x0000000315137836 */ /* 0x040fe20000000000 */
[----:B0-----:R-:W-:-:S02]  /*0ea0*/  ISETP.GE.AND P0, PT, R21, UR6, PT ;  /* 0x0000000615007c0c */ /* 0x001fc4000bf06270 */
[----:B------:R-:W-:Y:S02]  /*0eb0*/  ISETP.GE.AND P1, PT, R15, UR6, PT ;  /* 0x000000060f007c0c */ /* 0x000fe4000bf26270 */
[----:B------:R-:W-:Y:S02]  /*0ec0*/  ISETP.LT.OR P0, PT, R21, RZ, P0 ;  /* 0x000000ff1500720c */ /* 0x000fe40000701670 */
[----:B------:R-:W-:Y:S02]  /*0ed0*/  ISETP.GE.AND P2, PT, R17, UR6, PT ;  /* 0x0000000611007c0c */ /* 0x000fe4000bf46270 */
[----:B------:R-:W-:Y:S02]  /*0ee0*/  ISETP.LT.OR P1, PT, R15, RZ, P1 ;  /* 0x000000ff0f00720c */ /* 0x000fe40000f21670 */
[----:B------:R-:W-:Y:S02]  /*0ef0*/  ISETP.GE.AND P3, PT, R19, UR6, PT ;  /* 0x0000000613007c0c */ /* 0x000fe4000bf66270 */
[----:B------:R-:W-:-:S02]  /*0f00*/  ISETP.LT.OR P2, PT, R17, RZ, P2 ;  /* 0x000000ff1100720c */ /* 0x000fc40001741670 */
[----:B------:R-:W-:-:S03]  /*0f10*/  ISETP.LT.OR P3, PT, R19, RZ, P3 ;  /* 0x000000ff1300720c */ /* 0x000fc60001f61670 */
[----:B------:R-:W0:Y:S08]  /*0f20*/  @!P0 LDC.64 R8, c[0x0][0x380] ;  /* 0x0000e000ff088b82 */ /* 0x000e300000000a00 */
[----:B------:R-:W1:Y:S08]  /*0f30*/  @!P1 LDC.64 R10, c[0x0][0x380] ;  /* 0x0000e000ff0a9b82 */ /* 0x000e700000000a00 */
[----:B------:R-:W2:Y:S08]  /*0f40*/  @!P2 LDC.64 R12, c[0x0][0x380] ;  /* 0x0000e000ff0cab82 */ /* 0x000eb00000000a00 */
[----:B------:R-:W3:Y:S01]  /*0f50*/  @!P3 LDC.64 R6, c[0x0][0x380] ;  /* 0x0000e000ff06bb82 */ /* 0x000ee20000000a00 */
[----:B0-----:R-:W-:-:S05]  /*0f60*/  @!P0 IMAD.WIDE.U32 R8, R21, 0x4, R8 ;  /* 0x0000000415088825 */ /* 0x001fca00078e0008 */
[----:B------:R-:W4:Y:S01]  /*0f70*/  @!P0 LDG.E R0, desc[UR8][R8.64] ;  /* 0x0000000808008981 */ /* 0x000f22000c1e1900 */
[----:B-1----:R-:W-:-:S04]  /*0f80*/  @!P1 IMAD.WIDE.U32 R10, R15, 0x4, R10 ;  /* 0x000000040f0a9825 */ /* 0x002fc800078e000a */
[----:B------:R-:W-:Y:S01]  /*0f90*/  IMAD.MOV.U32 R4, RZ, RZ, RZ ;  /* 0x000000ffff047224 */ /* 0x000fe200078e00ff */
[----:B------:R-:W5:Y:S01]  /*0fa0*/  @!P1 LDG.E R2, desc[UR8][R10.64] ;  /* 0x000000080a029981 */ /* 0x000f62000c1e1900 */
[----:B--2---:R-:W-:-:S04]  /*0fb0*/  @!P2 IMAD.WIDE.U32 R12, R17, 0x4, R12 ;  /* 0x00000004110ca825 */ /* 0x004fc800078e000c */
[----:B------:R-:W-:Y:S01]  /*0fc0*/  IMAD.MOV.U32 R14, RZ, RZ, RZ ;  /* 0x000000ffff0e7224 */ /* 0x000fe200078e00ff */
[----:B------:R-:W2:Y:S01]  /*0fd0*/  @!P2 LDG.E R4, desc[UR8][R12.64] ;  /* 0x000000080c04a981 */ /* 0x000ea2000c1e1900 */
[----:B---3--:R-:W-:-:S05]  /*0fe0*/  @!P3 IMAD.WIDE.U32 R6, R19, 0x4, R6 ;  /* 0x000000041306b825 */ /* 0x008fca00078e0006 */
[----:B------:R-:W3:Y:S01]  /*0ff0*/  @!P3 LDG.E R14, desc[UR8][R6.64] ;  /* 0x00000008060eb981 */ /* 0x000ee2000c1e1900 */
[----:B------:R-:W-:Y:S01]  /*1000*/  UIADD3 UR4, UPT, UPT, UR4, 0x4, URZ ;  /* 0x0000000404047890 */ /* 0x000fe2000fffe0ff */
[----:B----4-:R-:W-:-:S04]  /*1010*/  FADD R5, R5, R0 ;  /* 0x0000000005057221 */ /* 0x010fc80000000000 */
[----:B-----5:R-:W-:-:S04]  /*1020*/  FADD R5, R5, R2 ;  /* 0x0000000205057221 */ /* 0x020fc80000000000 */
[----:B--2---:R-:W-:-:S04]  /*1030*/  FADD R5, R5, R4 ;  /* 0x0000000405057221 */ /* 0x004fc80000000000 */
[----:B---3--:R-:W-:-:S07]  /*1040*/  FADD R5, R5, R14 ;  /* 0x0000000e05057221 */ /* 0x008fce0000000000 */
.L_x_4:
[----:B------:R-:W-:Y:S05]  /*1050*/  BRA.U !UP1, `(.L_x_0) ;  /* 0x0000000109407547 */ /* 0x000fea000b800000 */
[----:B------:R-:W0:Y:S01]  /*1060*/  LDC.64 R8, c[0x0][0x398] ;  /* 0x0000e600ff087b82 */ /* 0x000e220000000a00 */
[----:B------:R-:W1:Y:S01]  /*1070*/  LDCU UR6, c[0x0][0x390] ;  /* 0x00007200ff0677ac */ /* 0x000e620008000800 */
[----:B------:R-:W-:Y:S01]  /*1080*/  UIADD3 UR5, UPT, UPT, -UR5, URZ, URZ ;  /* 0x000000ff05057290 */ /* 0x000fe2000fffe1ff */
[----:B0-----:R-:W-:-:S04]  /*1090*/  IMAD R0, R3, R8, UR4 ;  /* 0x0000000403007e24 */ /* 0x001fc8000f8e0208 */
[----:B-1----:R-:W-:-:S07]  /*10a0*/  IMAD.IADD R9, R0, 0x1, -R9 ;  /* 0x0000000100097824 */ /* 0x002fce00078e0a09 */
.L_x_5:
[C---:B------:R-:W-:Y:S02]  /*10b0*/  ISETP.GE.AND P0, PT, R9.reuse, UR6, PT ;  /* 0x0000000609007c0c */ /* 0x040fe4000bf06270 */
[----:B------:R-:W-:Y:S02]  /*10c0*/  MOV R0, RZ ;  /* 0x000000ff00007202 */ /* 0x000fe40000000f00 */
[----:B------:R-:W-:-:S13]  /*10d0*/  ISETP.LT.OR P0, PT, R9, RZ, P0 ;  /* 0x000000ff0900720c */ /* 0x000fda0000701670 */
[----:B------:R-:W0:Y:S02]  /*10e0*/  @!P0 LDC.64 R6, c[0x0][0x380] ;  /* 0x0000e000ff068b82 */ /* 0x000e240000000a00 */
[----:B0-----:R-:W-:-:S05]  /*10f0*/  @!P0 IMAD.WIDE.U32 R6, R9, 0x4, R6 ;  /* 0x0000000409068825 */ /* 0x001fca00078e0006 */
[----:B------:R-:W2:Y:S01]  /*1100*/  @!P0 LDG.E R0, desc[UR8][R6.64] ;  /* 0x0000000806008981 */ /* 0x000ea2000c1e1900 */
[----:B------:R-:W-:Y:S01]  /*1110*/  UIADD3 UR5, UPT, UPT, UR5, 0x1, URZ ;  /* 0x0000000105057890 */ /* 0x000fe2000fffe0ff */
[----:B------:R-:W-:-:S03]  /*1120*/  VIADD R9, R9, 0x1 ;  /* 0x0000000109097836 */ /* 0x000fc60000000000 */
[----:B------:R-:W-:Y:S01]  /*1130*/  UISETP.NE.AND UP0, UPT, UR5, URZ, UPT ;  /* 0x000000ff0500728c */ /* 0x000fe2000bf05270 */
[----:B--2---:R-:W-:-:S08]  /*1140*/  FADD R5, R0, R5 ;  /* 0x0000000500057221 */ /* 0x004fd00000000000 */
[----:B------:R-:W-:Y:S05]  /*1150*/  BRA.U UP0, `(.L_x_5) ;  /* 0xfffffffd00d47547 */ /* 0x000fea000b83ffff */
.L_x_0:
[----:B------:R-:W0:Y:S01]  /*1160*/  LDCU UR4, c[0x0][0x394] ;  /* 0x00007280ff0477ac */ /* 0x000e220008000800 */
[----:B------:R-:W-:Y:S01]  /*1170*/  BSSY.RECONVERGENT B0, `(.L_x_6) ;  /* 0x000000d000007945 */ /* 0x000fe20003800200 */
[----:B0-----:R-:W-:-:S04]  /*1180*/  I2FP.F32.S32 R4, UR4 ;  /* 0x0000000400047c45 */ /* 0x001fc80008201400 */
[----:B------:R-:W0:Y:S08]  /*1190*/  MUFU.RCP R7, R4 ;  /* 0x0000000400077308 */ /* 0x000e300000001000 */
[----:B------:R-:W1:Y:S01]  /*11a0*/  FCHK P0, R5, R4 ;  /* 0x0000000405007302 */ /* 0x000e620000000000 */
[----:B0-----:R-:W-:-:S04]  /*11b0*/  FFMA R0, -R4, R7, 1 ;  /* 0x3f80000004007423 */ /* 0x001fc80000000107 */
[----:B------:R-:W-:-:S04]  /*11c0*/  FFMA R0, R7, R0, R7 ;  /* 0x0000000007007223 */ /* 0x000fc80000000007 */
[----:B------:R-:W-:-:S04]  /*11d0*/  FFMA R7, R0, R5, RZ ;  /* 0x0000000500077223 */ /* 0x000fc800000000ff */
[----:B------:R-:W-:-:S04]  /*11e0*/  FFMA R2, -R4, R7, R5 ;  /* 0x0000000704027223 */ /* 0x000fc80000000105 */
[----:B------:R-:W-:Y:S01]  /*11f0*/  FFMA R7, R0, R2, R7 ;  /* 0x0000000200077223 */ /* 0x000fe20000000007 */
[----:B-1----:R-:W-:Y:S06]  /*1200*/  @!P0 BRA `(.L_x_7) ;  /* 0x00000000000c8947 */ /* 0x002fec0003800000 */
[----:B------:R-:W-:-:S07]  /*1210*/  MOV R2, 0x1230 ;  /* 0x0000123000027802 */ /* 0x000fce0000000f00 */
[----:B------:R-:W-:Y:S05]  /*1220*/  CALL.REL.NOINC `($__internal_0_$__cuda_sm3x_div_rn_noftz_f32_slowpath) ;  /* 0x0000000000187944 */ /* 0x000fea0003c00000 */
[----:B------:R-:W-:-:S07]  /*1230*/  IMAD.MOV.U32 R7, RZ, RZ, R0 ;  /* 0x000000ffff077224 */ /* 0x000fce00078e0000 */
.L_x_7:
[----:B------:R-:W-:Y:S05]  /*1240*/  BSYNC.RECONVERGENT B0 ;  /* 0x0000000000007941 */ /* 0x000fea0003800200 */
.L_x_6:
[----:B------:R-:W0:Y:S02]  /*1250*/  LDC.64 R4, c[0x0][0x388] ;  /* 0x0000e200ff047b82 */ /* 0x000e240000000a00 */
[----:B0-----:R-:W-:-:S05]  /*1260*/  IMAD.WIDE.U32 R2, R3, 0x4, R4 ;  /* 0x0000000403027825 */ /* 0x001fca00078e0004 */
[----:B------:R-:W-:Y:S01]  /*1270*/  STG.E desc[UR8][R2.64], R7 ;  /* 0x0000000702007986 */ /* 0x000fe2000c101908 */
[----:B------:R-:W-:Y:S05]  /*1280*/  EXIT ;  /* 0x000000000000794d */ /* 0x000fea0003800000 */
        .weak           $__internal_0_$__cuda_sm3x_div_rn_noftz_f32_slowpath
        .type           $__internal_0_$__cuda_sm3x_div_rn_noftz_f32_slowpath,@function
        .size           $__internal_0_$__cuda_sm3x_div_rn_noftz_f32_slowpath,(.L_x_20 - $__internal_0_$__cuda_sm3x_div_rn_noftz_f32_slowpath)
$__internal_0_$__cuda_sm3x_div_rn_noftz_f32_slowpath:
[----:B------:R-:W-:Y:S01]  /*1290*/  SHF.R.U32.HI R6, RZ, 0x17, R4 ;  /* 0x00000017ff067819 */ /* 0x000fe20000011604 */
[----:B------:R-:W-:Y:S01]  /*12a0*/  BSSY.RECONVERGENT B1, `(.L_x_8) ;  /* 0x0000063000017945 */ /* 0x000fe20003800200 */
[----:B------:R-:W-:Y:S02]  /*12b0*/  SHF.R.U32.HI R0, RZ, 0x17, R5 ;  /* 0x00000017ff007819 */ /* 0x000fe40000011605 */
[----:B------:R-:W-:Y:S02]  /*12c0*/  LOP3.LUT R6, R6, 0xff, RZ, 0xc0, !PT ;  /* 0x000000ff06067812 */ /* 0x000fe400078ec0ff */
[----:B------:R-:W-:-:S03]  /*12d0*/  LOP3.LUT R10, R0, 0xff, RZ, 0xc0, !PT ;  /* 0x000000ff000a7812 */ /* 0x000fc600078ec0ff */
[----:B------:R-:W-:Y:S01]  /*12e0*/  VIADD R8, R6, 0xffffffff ;  /* 0xffffffff06087836 */ /* 0x000fe20000000000 */
[----:B------:R-:W-:-:S04]  /*12f0*/  IADD3 R9, PT, PT, R10, -0x1, RZ ;  /* 0xffffffff0a097810 */ /* 0x000fc80007ffe0ff */
[----:B------:R-:W-:-:S04]  /*1300*/  ISETP.GT.U32.AND P0, PT, R8, 0xfd, PT ;  /* 0x000000fd0800780c */ /* 0x000fc80003f04070 */
[----:B------:R-:W-:-:S13]  /*1310*/  ISETP.GT.U32.OR P0, PT, R9, 0xfd, P0 ;  /* 0x000000fd0900780c */ /* 0x000fda0000704470 */
[----:B------:R-:W-:Y:S01]  /*1320*/  @!P0 IMAD.MOV.U32 R7, RZ, RZ, RZ ;  /* 0x000000ffff078224 */ /* 0x000fe200078e00ff */
[----:B------:R-:W-:Y:S06]  /*1330*/  @!P0 BRA `(.L_x_9) ;  /* 0x0000000000608947 */ /* 0x000fec0003800000 */
[----:B------:R-:W-:Y:S01]  /*1340*/  FSETP.GTU.FTZ.AND P0, PT, |R5|, +INF , PT ;  /* 0x7f8000000500780b */ /* 0x000fe20003f1c200 */
[----:B------:R-:W-:Y:S01]  /*1350*/  IMAD.MOV.U32 R0, RZ, RZ, R4 ;  /* 0x000000ffff007224 */ /* 0x000fe200078e0004 */
[----:B------:R-:W-:-:S04]  /*1360*/  FSETP.GTU.FTZ.AND P1, PT, |R4|, +INF , PT ;  /* 0x7f8000000400780b */ /* 0x000fc80003f3c200 */
[----:B------:R-:W-:-:S13]  /*1370*/  PLOP3.LUT P0, PT, P0, P1, PT, 0xf8, 0x8f ;  /* 0x00000000008f781c */ /* 0x000fda0000703f70 */
[----:B------:R-:W-:Y:S05]  /*1380*/  @P0 BRA `(.L_x_10) ;  /* 0x00000004004c0947 */ /* 0x000fea0003800000 */
[----:B------:R-:W-:-:S13]  /*1390*/  LOP3.LUT P0, RZ, R4, 0x7fffffff, R5, 0xc8, !PT ;  /* 0x7fffffff04ff7812 */ /* 0x000fda000780c805 */
[----:B------:R-:W-:Y:S05]  /*13a0*/  @!P0 BRA `(.L_x_11) ;  /* 0x00000004003c8947 */ /* 0x000fea0003800000 */
[C---:B------:R-:W-:Y:S02]  /*13b0*/  FSETP.NEU.FTZ.AND P1, PT, |R5|.reuse, +INF , PT ;  /* 0x7f8000000500780b */ /* 0x040fe40003f3d200 */
[----:B------:R-:W-:Y:S02]  /*13c0*/  FSETP.NEU.FTZ.AND P0, PT, |R0|, +INF , PT ;  /* 0x7f8000000000780b */ /* 0x000fe40003f1d200 */
[----:B------:R-:W-:-:S11]  /*13d0*/  FSETP.NEU.FTZ.AND P2, PT, |R5|, +INF , PT ;  /* 0x7f8000000500780b */ /* 0x000fd60003f5d200 */
[----:B------:R-:W-:Y:S05]  /*13e0*/  @!P0 BRA !P1, `(.L_x_11) ;  /* 0x00000004002c8947 */ /* 0x000fea0004800000 */
[----:B------:R-:W-:-:S04]  /*13f0*/  LOP3.LUT P1, RZ, R5, 0x7fffffff, RZ, 0xc0, !PT ;  /* 0x7fffffff05ff7812 */ /* 0x000fc8000782c0ff */
[----:B------:R-:W-:-:S13]  /*1400*/  PLOP3.LUT P0, PT, P0, P1, PT, 0x2f, 0xf2 ;  /* 0x0000000000f2781c */ /* 0x000fda0000702577 */
[----:B------:R-:W-:Y:S05]  /*1410*/  @P0 BRA `(.L_x_12) ;  /* 0x0000000400180947 */ /* 0x000fea0003800000 */
[----:B------:R-:W-:-:S04]  /*1420*/  LOP3.LUT P0, RZ, R4, 0x7fffffff, RZ, 0xc0, !PT ;  /* 0x7fffffff04ff7812 */ /* 0x000fc8000780c0ff */
[----:B------:R-:W-:-:S13]  /*1430*/  PLOP3.LUT P0, PT, P2, P0, PT, 0x2f, 0xf2 ;  /* 0x0000000000f2781c */ /* 0x000fda0001700577 */
[----:B------:R-:W-:Y:S05]  /*1440*/  @P0 BRA `(.L_x_13) ;  /* 0x0000000400000947 */ /* 0x000fea0003800000 */
[----:B------:R-:W-:Y:S02]  /*1450*/  ISETP.GE.AND P0, PT, R9, RZ, PT ;  /* 0x000000ff0900720c */ /* 0x000fe40003f06270 */
[----:B------:R-:W-:-:S11]  /*1460*/  ISETP.GE.AND P1, PT, R8, RZ, PT ;  /* 0x000000ff0800720c */ /* 0x000fd60003f26270 */
[----:B------:R-:W-:Y:S01]  /*1470*/  @P0 MOV R7, RZ ;  /* 0x000000ff00070202 */ /* 0x000fe20000000f00 */
[----:B------:R-:W-:Y:S02]  /*1480*/  @!P0 IMAD.MOV.U32 R7, RZ, RZ, -0x40 ;  /* 0xffffffc0ff078424 */ /* 0x000fe400078e00ff */
[----:B------:R-:W-:Y:S01]  /*1490*/  @!P0 FFMA R5, R5, 1.84467440737095516160e+19, RZ ;  /* 0x5f80000005058823 */ /* 0x000fe200000000ff */
[----:B------:R-:W-:Y:S01]  /*14a0*/  @!P1 FFMA R4, R0, 1.84467440737095516160e+19, RZ ;  /* 0x5f80000000049823 */ /* 0x000fe200000000ff */
[----:B------:R-:W-:-:S07]  /*14b0*/  @!P1 VIADD R7, R7, 0x40 ;  /* 0x0000004007079836 */ /* 0x000fce0000000000 */
.L_x_9:
[----:B------:R-:W-:Y:S01]  /*14c0*/  LEA R9, R6, 0xc0800000, 0x17 ;  /* 0xc080000006097811 */ /* 0x000fe200078eb8ff */
[----:B------:R-:W-:Y:S03]  /*14d0*/  BSSY.RECONVERGENT B2, `(.L_x_14) ;  /* 0x0000036000027945 */ /* 0x000fe60003800200 */
[----:B------:R-:W-:Y:S01]  /*14e0*/  IADD3 R9, PT, PT, -R9, R4, RZ ;  /* 0x0000000409097210 */ /* 0x000fe20007ffe1ff */
[----:B------:R-:W-:-:S03]  /*14f0*/  VIADD R4, R10, 0xffffff81 ;  /* 0xffffff810a047836 */ /* 0x000fc60000000000 */
[----:B------:R-:W0:Y:S01]  /*1500*/  MUFU.RCP R8, R9 ;  /* 0x0000000900087308 */ /* 0x000e220000001000 */
[----:B------:R-:W-:Y:S01]  /*1510*/  FADD.FTZ R11, -R9, -RZ ;  /* 0x800000ff090b7221 */ /* 0x000fe20000010100 */
[C---:B------:R-:W-:Y:S01]  /*1520*/  IMAD R0, R4.reuse, -0x800000, R5 ;  /* 0xff80000004007824 */ /* 0x040fe200078e0205 */
[----:B------:R-:W-:-:S05]  /*1530*/  IADD3 R6, PT, PT, R4, 0x7f, -R6 ;  /* 0x0000007f04067810 */ /* 0x000fca0007ffe806 */
[----:B------:R-:W-:Y:S02]  /*1540*/  IMAD.IADD R7, R6, 0x1, R7 ;  /* 0x0000000106077824 */ /* 0x000fe400078e0207 */
[----:B0-----:R-:W-:-:S04]  /*1550*/  FFMA R13, R8, R11, 1 ;  /* 0x3f800000080d7423 */ /* 0x001fc8000000000b */
[----:B------:R-:W-:-:S04]  /*1560*/  FFMA R10, R8, R13, R8 ;  /* 0x0000000d080a7223 */ /* 0x000fc80000000008 */
[----:B------:R-:W-:-:S04]  /*1570*/  FFMA R5, R0, R10, RZ ;  /* 0x0000000a00057223 */ /* 0x000fc800000000ff */
[----:B------:R-:W-:-:S04]  /*1580*/  FFMA R8, R11, R5, R0 ;  /* 0x000000050b087223 */ /* 0x000fc80000000000 */
[----:B------:R-:W-:-:S04]  /*1590*/  FFMA R5, R10, R8, R5 ;  /* 0x000000080a057223 */ /* 0x000fc80000000005 */
[----:B------:R-:W-:-:S04]  /*15a0*/  FFMA R8, R11, R5, R0 ;  /* 0x000000050b087223 */ /* 0x000fc80000000000 */
[----:B------:R-:W-:-:S05]  /*15b0*/  FFMA R0, R10, R8, R5 ;  /* 0x000000080a007223 */ /* 0x000fca0000000005 */
[----:B------:R-:W-:-:S04]  /*15c0*/  SHF.R.U32.HI R4, RZ, 0x17, R0 ;  /* 0x00000017ff047819 */ /* 0x000fc80000011600 */
[----:B------:R-:W-:-:S04]  /*15d0*/  LOP3.LUT R4, R4, 0xff, RZ, 0xc0, !PT ;  /* 0x000000ff04047812 */ /* 0x000fc800078ec0ff */
[----:B------:R-:W-:-:S05]  /*15e0*/  IADD3 R9, PT, PT, R4, R7, RZ ;  /* 0x0000000704097210 */ /* 0x000fca0007ffe0ff */
[----:B------:R-:W-:-:S05]  /*15f0*/  VIADD R4, R9, 0xffffffff ;  /* 0xffffffff09047836 */ /* 0x000fca0000000000 */
[----:B------:R-:W-:-:S13]  /*1600*/  ISETP.GE.U32.AND P0, PT, R4, 0xfe, PT ;  /* 0x000000fe0400780c */ /* 0x000fda0003f06070 */
[----:B------:R-:W-:Y:S05]  /*1610*/  @!P0 BRA `(.L_x_15) ;  /* 0x0000000000808947 */ /* 0x000fea0003800000 */
[----:B------:R-:W-:-:S13]  /*1620*/  ISETP.GT.AND P0, PT, R9, 0xfe, PT ;  /* 0x000000fe0900780c */ /* 0x000fda0003f04270 */
[----:B------:R-:W-:Y:S05]  /*1630*/  @P0 BRA `(.L_x_16) ;  /* 0x00000000006c0947 */ /* 0x000fea0003800000 */
[----:B------:R-:W-:-:S13]  /*1640*/  ISETP.GE.AND P0, PT, R9, 0x1, PT ;  /* 0x000000010900780c */ /* 0x000fda0003f06270 */
[----:B------:R-:W-:Y:S05]  /*1650*/  @P0 BRA `(.L_x_17) ;  /* 0x0000000000740947 */ /* 0x000fea0003800000 */
[----:B------:R-:W-:Y:S02]  /*1660*/  ISETP.GE.AND P0, PT, R9, -0x18, PT ;  /* 0xffffffe80900780c */ /* 0x000fe40003f06270 */
[----:B------:R-:W-:-:S11]  /*1670*/  LOP3.LUT R0, R0, 0x80000000, RZ, 0xc0, !PT ;  /* 0x8000000000007812 */ /* 0x000fd600078ec0ff */
[----:B------:R-:W-:Y:S05]  /*1680*/  @!P0 BRA `(.L_x_17) ;  /* 0x0000000000688947 */ /* 0x000fea0003800000 */
[-CC-:B------:R-:W-:Y:S01]  /*1690*/  FFMA.RZ R4, R10, R8.reuse, R5.reuse ;  /* 0x000000080a047223 */ /* 0x180fe2000000c005 */
[C---:B------:R-:W-:Y:S01]  /*16a0*/  VIADD R7, R9.reuse, 0x20 ;  /* 0x0000002009077836 */ /* 0x040fe20000000000 */
[C---:B------:R-:W-:Y:S02]  /*16b0*/  ISETP.NE.AND P2, PT, R9.reuse, RZ, PT ;  /* 0x000000ff0900720c */ /* 0x040fe40003f45270 */
[C---:B------:R-:W-:Y:S02]  /*16c0*/  ISETP.NE.AND P1, PT, R9.reuse, RZ, PT ;  /* 0x000000ff0900720c */ /* 0x040fe40003f25270 */
[----:B------:R-:W-:Y:S01]  /*16d0*/  LOP3.LUT R6, R4, 0x7fffff, RZ, 0xc0, !PT ;  /* 0x007fffff04067812 */ /* 0x000fe200078ec0ff */
[CCC-:B------:R-:W-:Y:S01]  /*16e0*/  FFMA.RP R4, R10.reuse, R8.reuse, R5.reuse ;  /* 0x000000080a047223 */ /* 0x1c0fe20000008005 */
[----:B------:R-:W-:Y:S01]  /*16f0*/  FFMA.RM R5, R10, R8, R5 ;  /* 0x000000080a057223 */ /* 0x000fe20000004005 */
[----:B------:R-:W-:Y:S02]  /*1700*/  IADD3 R8, PT, PT, -R9, RZ, RZ ;  /* 0x000000ff09087210 */ /* 0x000fe40007ffe1ff */
[----:B------:R-:W-:-:S02]  /*1710*/  LOP3.LUT R6, R6, 0x800000, RZ, 0xfc, !PT ;  /* 0x0080000006067812 */ /* 0x000fc400078efcff */
[----:B------:R-:W-:Y:S02]  /*1720*/  FSETP.NEU.FTZ.AND P0, PT, R4, R5, PT ;  /* 0x000000050400720b */ /* 0x000fe40003f1d000 */
[----:B------:R-:W-:Y:S02]  /*1730*/  SHF.L.U32 R7, R6, R7, RZ ;  /* 0x0000000706077219 */ /* 0x000fe400000006ff */
[----:B------:R-:W-:Y:S02]  /*1740*/  SEL R5, R8, RZ, P2 ;  /* 0x000000ff08057207 */ /* 0x000fe40001000000 */
[----:B------:R-:W-:Y:S02]  /*1750*/  ISETP.NE.AND P1, PT, R7, RZ, P1 ;  /* 0x000000ff0700720c */ /* 0x000fe40000f25270 */
[----:B------:R-:W-:Y:S02]  /*1760*/  SHF.R.U32.HI R5, RZ, R5, R6 ;  /* 0x00000005ff057219 */ /* 0x000fe40000011606 */
[----:B------:R-:W-:-:S02]  /*1770*/  PLOP3.LUT P0, PT, P0, P1, PT, 0xf8, 0x8f ;  /* 0x00000000008f781c */ /* 0x000fc40000703f70 */
[----:B------:R-:W-:Y:S02]  /*1780*/  SHF.R.U32.HI R7, RZ, 0x1, R5 ;  /* 0x00000001ff077819 */ /* 0x000fe40000011605 */
[----:B------:R-:W-:-:S04]  /*1790*/  SEL R4, RZ, 0x1, !P0 ;  /* 0x00000001ff047807 */ /* 0x000fc80004000000 */
[----:B------:R-:W-:-:S04]  /*17a0*/  LOP3.LUT R4, R4, 0x1, R7, 0xf8, !PT ;  /* 0x0000000104047812 */ /* 0x000fc800078ef807 */
[----:B------:R-:W-:-:S05]  /*17b0*/  LOP3.LUT R4, R4, R5, RZ, 0xc0, !PT ;  /* 0x0000000504047212 */ /* 0x000fca00078ec0ff */
[----:B------:R-:W-:-:S05]  /*17c0*/  IMAD.IADD R7, R7, 0x1, R4 ;  /* 0x0000000107077824 */ /* 0x000fca00078e0204 */
[----:B------:R-:W-:Y:S01]  /*17d0*/  LOP3.LUT R0, R7, R0, RZ, 0xfc, !PT ;  /* 0x0000000007007212 */ /* 0x000fe200078efcff */
[----:B------:R-:W-:Y:S06]  /*17e0*/  BRA `(.L_x_17) ;  /* 0x0000000000107947 */ /* 0x000fec0003800000 */
.L_x_16:
[----:B------:R-:W-:-:S04]  /*17f0*/  LOP3.LUT R0, R0, 0x80000000, RZ, 0xc0, !PT ;  /* 0x8000000000007812 */ /* 0x000fc800078ec0ff */
[----:B------:R-:W-:Y:S01]  /*1800*/  LOP3.LUT R0, R0, 0x7f800000, RZ, 0xfc, !PT ;  /* 0x7f80000000007812 */ /* 0x000fe200078efcff */
[----:B------:R-:W-:Y:S06]  /*1810*/  BRA `(.L_x_17) ;  /* 0x0000000000047947 */ /* 0x000fec0003800000 */
.L_x_15:
[----:B------:R-:W-:-:S07]  /*1820*/  IMAD R0, R7, 0x800000, R0 ;  /* 0x0080000007007824 */ /* 0x000fce00078e0200 */
.L_x_17:
[----:B------:R-:W-:Y:S05]  /*1830*/  BSYNC.RECONVERGENT B2 ;  /* 0x0000000000027941 */ /* 0x000fea0003800200 */
.L_x_14:
[----:B------:R-:W-:Y:S05]  /*1840*/  BRA `(.L_x_18) ;  /* 0x0000000000207947 */ /* 0x000fea0003800000 */
.L_x_13:
[----:B------:R-:W-:-:S04]  /*1850*/  LOP3.LUT R0, R4, 0x80000000, R5, 0x48, !PT ;  /* 0x8000000004007812 */ /* 0x000fc800078e4805 */
[----:B------:R-:W-:Y:S01]  /*1860*/  LOP3.LUT R0, R0, 0x7f800000, RZ, 0xfc, !PT ;  /* 0x7f80000000007812 */ /* 0x000fe200078efcff */
[----:B------:R-:W-:Y:S06]  /*1870*/  BRA `(.L_x_18) ;  /* 0x0000000000147947 */ /* 0x000fec0003800000 */
.L_x_12:
[----:B------:R-:W-:Y:S01]  /*1880*/  LOP3.LUT R0, R4, 0x80000000, R5, 0x48, !PT ;  /* 0x8000000004007812 */ /* 0x000fe200078e4805 */
[----:B------:R-:W-:Y:S06]  /*1890*/  BRA `(.L_x_18) ;  /* 0x00000000000c7947 */ /* 0x000fec0003800000 */
.L_x_11:
[----:B------:R-:W0:Y:S01]  /*18a0*/  MUFU.RSQ R0, -QNAN ;  /* 0xffc0000000007908 */ /* 0x000e220000001400 */
[----:B------:R-:W-:Y:S05]  /*18b0*/  BRA `(.L_x_18) ;  /* 0x0000000000047947 */ /* 0x000fea0003800000 */
.L_x_10:
[----:B------:R-:W-:-:S07]  /*18c0*/  FADD.FTZ R0, R5, R0 ;  /* 0x0000000005007221 */ /* 0x000fce0000010000 */
.L_x_18:
[----:B------:R-:W-:Y:S05]  /*18d0*/  BSYNC.RECONVERGENT B1 ;  /* 0x0000000000017941 */ /* 0x000fea0003800200 */
.L_x_8:
[----:B------:R-:W-:Y:S01]  /*18e0*/  MOV R4, R2 ;  /* 0x0000000200047202 */ /* 0x000fe20000000f00 */
[----:B------:R-:W-:-:S04]  /*18f0*/  IMAD.MOV.U32 R5, RZ, RZ, 0x0 ;  /* 0x00000000ff057424 */ /* 0x000fc800078e00ff */
[----:B0-----:R-:W-:Y:S05]  /*1900*/  RET.REL.NODEC R4 `(_Z22average_pooling_kernelPKfPfiiiii) ;  /* 0xffffffe404bc7950 */ /* 0x001fea0003c3ffff */
.L_x_19:
[----:B------:R-:W-:-:S00]  /*1910*/  BRA `(.L_x_19) ;  /* 0xfffffffc00fc7947 */ /* 0x000fc0000383ffff */
[----:B------:R-:W-:-:S00]  /*1920*/  NOP ;  /* 0x0000000000007918 */ /* 0x000fc00000000000 */
        /* <DEDUP_REMOVED lines=13> */
.L_x_20:


//--------------------- .nv.shared.reserved.0     --------------------------
	.section	.nv.shared.reserved.0,"aw",@nobits
	.weak		__nv_reservedSMEM_offset_0_alias
	.size		__nv_reservedSMEM_offset_0_alias, 0, 64
	.other		__nv_reservedSMEM_offset_0_alias,@"STO_CUDA_RESERVED_SHARED STV_DEFAULT"
__nv_reservedSMEM_offset_0_alias:
	.zero		0
	.zero		64


//--------------------- .nv.constant0._Z22average_pooling_kernelPKfPfiiiii --------------------------
	.section	.nv.constant0._Z22average_pooling_kernelPKfPfiiiii,"a",@progbits
	.sectionflags	@""
	.align	4
.nv.constant0._Z22average_pooling_kernelPKfPfiiiii:
	.zero		932


//--------------------- SYMBOLS --------------------------

	.type		.nv.reservedSmem.offset0,@object
	.size		.nv.reservedSmem.offset0,0x4
